//
// Generated by NVIDIA NVVM Compiler
//
// Compiler Build ID: CL-36424714
// Cuda compilation tools, release 13.0, V13.0.88
// Based on NVVM 20.0.0
//

.version 9.0
.target sm_100
.address_size 64

.global .align 1 .b8 S_BOX[128] = {4, 10, 9, 2, 13, 8, 0, 14, 6, 11, 1, 12, 7, 15, 5, 3, 14, 11, 4, 12, 6, 13, 15, 10, 2, 3, 8, 1, 0, 7, 5, 9, 5, 8, 1, 13, 10, 3, 4, 2, 14, 15, 12, 7, 6, 0, 9, 11, 7, 13, 10, 1, 0, 8, 9, 15, 14, 4, 6, 12, 11, 2, 5, 3, 6, 12, 7, 1, 5, 15, 13, 8, 4, 10, 9, 14, 0, 3, 11, 2, 4, 11, 10, 0, 7, 2, 1, 13, 3, 6, 8, 5, 9, 12, 15, 14, 13, 11, 4, 1, 3, 15, 5, 9, 0, 10, 14, 7, 6, 8, 2, 12, 1, 15, 13, 0, 5, 7, 10, 4, 9, 2, 3, 14, 6, 11, 8, 12};

.entry _Z8map_gostPmiPKji(
	.param .u64 .ptr .align 1 _Z8map_gostPmiPKji_param_0,
	.param .u32 _Z8map_gostPmiPKji_param_1,
	.param .u64 .ptr .align 1 _Z8map_gostPmiPKji_param_2,
	.param .u32 _Z8map_gostPmiPKji_param_3
)
{
	.reg .pred 	%p<11>;
	.reg .b16 	%rs<67>;
	.reg .b32 	%r<280>;
	.reg .b64 	%rd<152>;

	ld.param.u64 	%rd6, [_Z8map_gostPmiPKji_param_0];
	ld.param.u32 	%r39, [_Z8map_gostPmiPKji_param_1];
	ld.param.u64 	%rd7, [_Z8map_gostPmiPKji_param_2];
	ld.param.u32 	%r38, [_Z8map_gostPmiPKji_param_3];
	cvta.to.global.u64 	%rd1, %rd7;
	mov.u32 	%r40, %ctaid.x;
	mov.u32 	%r41, %tid.x;
	mad.lo.s32 	%r1, %r40, 500, %r41;
	setp.ge.s32 	%p1, %r1, %r39;
	@%p1 bra 	$L__BB0_22;
	cvta.to.global.u64 	%rd8, %rd6;
	mul.wide.s32 	%rd9, %r1, 8;
	add.s64 	%rd2, %rd8, %rd9;
	ld.global.u64 	%rd10, [%rd2];
	{ .reg .b32 tmp; mov.b64 {tmp, %r278}, %rd10; }
	cvt.u32.u64 	%r279, %rd10;
	setp.eq.s32 	%p2, %r38, 1;
	@%p2 bra 	$L__BB0_13;
	setp.ne.s32 	%p3, %r38, 2;
	@%p3 bra 	$L__BB0_6;
	add.s64 	%rd151, %rd1, 4;
	mov.b32 	%r268, 1;
	mov.u64 	%rd16, S_BOX;
$L__BB0_4:
	add.s32 	%r13, %r268, -1;
	setp.gt.u32 	%p4, %r13, 7;
	@%p4 bra 	$L__BB0_8;
	ld.global.u32 	%r271, [%rd151+-4];
	bra.uni 	$L__BB0_9;
$L__BB0_6:
	mov.b32 	%r265, 1;
	mov.u64 	%rd105, S_BOX;
	add.s64 	%rd108, %rd105, 16;
	add.s64 	%rd111, %rd105, 32;
	add.s64 	%rd114, %rd105, 48;
	add.s64 	%rd117, %rd105, 64;
	add.s64 	%rd120, %rd105, 80;
$L__BB0_7:
	shl.b32 	%r191, %r265, 2;
	add.s32 	%r192, %r191, -4;
	cvt.u64.u32 	%rd101, %r192;
	and.b64  	%rd102, %rd101, 24;
	add.s64 	%rd103, %rd1, %rd102;
	ld.global.u32 	%r193, [%rd103];
	add.s32 	%r194, %r193, %r278;
	and.b32  	%r195, %r194, 15;
	shr.u32 	%r196, %r194, 4;
	cvt.u64.u32 	%rd104, %r195;
	add.s64 	%rd106, %rd105, %rd104;
	ld.global.nc.u8 	%rs45, [%rd106];
	cvt.u32.u8 	%r197, %rs45;
	and.b32  	%r198, %r196, 15;
	shr.u32 	%r199, %r194, 8;
	cvt.u64.u32 	%rd107, %r198;
	add.s64 	%rd109, %rd108, %rd107;
	ld.global.nc.u8 	%rs46, [%rd109];
	cvt.u16.u8 	%rs47, %rs46;
	mul.wide.u16 	%r200, %rs47, 16;
	or.b32  	%r201, %r200, %r197;
	and.b32  	%r202, %r199, 15;
	shr.u32 	%r203, %r194, 12;
	cvt.u64.u32 	%rd110, %r202;
	add.s64 	%rd112, %rd111, %rd110;
	ld.global.nc.u8 	%rs48, [%rd112];
	cvt.u16.u8 	%rs49, %rs48;
	mul.wide.u16 	%r204, %rs49, 256;
	or.b32  	%r205, %r204, %r201;
	and.b32  	%r206, %r203, 15;
	shr.u32 	%r207, %r194, 16;
	cvt.u64.u32 	%rd113, %r206;
	add.s64 	%rd115, %rd114, %rd113;
	ld.global.nc.u8 	%rs50, [%rd115];
	cvt.u16.u8 	%rs51, %rs50;
	mul.wide.u16 	%r208, %rs51, 4096;
	or.b32  	%r209, %r208, %r205;
	and.b32  	%r210, %r207, 15;
	shr.u32 	%r211, %r194, 20;
	cvt.u64.u32 	%rd116, %r210;
	add.s64 	%rd118, %rd117, %rd116;
	ld.global.nc.u8 	%rs52, [%rd118];
	cvt.u32.u8 	%r212, %rs52;
	shl.b32 	%r213, %r212, 16;
	or.b32  	%r214, %r213, %r209;
	and.b32  	%r215, %r211, 15;
	shr.u32 	%r216, %r194, 24;
	cvt.u64.u32 	%rd119, %r215;
	add.s64 	%rd121, %rd120, %rd119;
	ld.global.nc.u8 	%rs53, [%rd121];
	cvt.u32.u8 	%r217, %rs53;
	shl.b32 	%r218, %r217, 20;
	or.b32  	%r219, %r218, %r214;
	and.b32  	%r220, %r216, 15;
	shr.u32 	%r221, %r194, 28;
	cvt.u64.u32 	%rd122, %r220;
	add.s64 	%rd123, %rd105, 96;
	add.s64 	%rd124, %rd123, %rd122;
	ld.global.nc.u8 	%rs54, [%rd124];
	cvt.u32.u8 	%r222, %rs54;
	shl.b32 	%r223, %r222, 24;
	or.b32  	%r224, %r223, %r219;
	cvt.u64.u32 	%rd125, %r221;
	add.s64 	%rd126, %rd105, 112;
	add.s64 	%rd127, %rd126, %rd125;
	ld.global.nc.u8 	%rs55, [%rd127];
	cvt.u32.u8 	%r225, %rs55;
	shl.b32 	%r226, %r225, 28;
	or.b32  	%r227, %r226, %r224;
	shf.l.wrap.b32 	%r228, %r227, %r219, 11;
	xor.b32  	%r279, %r228, %r279;
	cvt.u64.u32 	%rd128, %r191;
	and.b64  	%rd129, %rd128, 28;
	add.s64 	%rd130, %rd1, %rd129;
	ld.global.u32 	%r229, [%rd130];
	add.s32 	%r230, %r229, %r279;
	and.b32  	%r231, %r230, 15;
	shr.u32 	%r232, %r230, 4;
	cvt.u64.u32 	%rd131, %r231;
	add.s64 	%rd132, %rd105, %rd131;
	ld.global.nc.u8 	%rs56, [%rd132];
	cvt.u32.u8 	%r233, %rs56;
	and.b32  	%r234, %r232, 15;
	shr.u32 	%r235, %r230, 8;
	cvt.u64.u32 	%rd133, %r234;
	add.s64 	%rd134, %rd108, %rd133;
	ld.global.nc.u8 	%rs57, [%rd134];
	cvt.u16.u8 	%rs58, %rs57;
	mul.wide.u16 	%r236, %rs58, 16;
	or.b32  	%r237, %r236, %r233;
	and.b32  	%r238, %r235, 15;
	shr.u32 	%r239, %r230, 12;
	cvt.u64.u32 	%rd135, %r238;
	add.s64 	%rd136, %rd111, %rd135;
	ld.global.nc.u8 	%rs59, [%rd136];
	cvt.u16.u8 	%rs60, %rs59;
	mul.wide.u16 	%r240, %rs60, 256;
	or.b32  	%r241, %r240, %r237;
	and.b32  	%r242, %r239, 15;
	shr.u32 	%r243, %r230, 16;
	cvt.u64.u32 	%rd137, %r242;
	add.s64 	%rd138, %rd114, %rd137;
	ld.global.nc.u8 	%rs61, [%rd138];
	cvt.u16.u8 	%rs62, %rs61;
	mul.wide.u16 	%r244, %rs62, 4096;
	or.b32  	%r245, %r244, %r241;
	and.b32  	%r246, %r243, 15;
	shr.u32 	%r247, %r230, 20;
	cvt.u64.u32 	%rd139, %r246;
	add.s64 	%rd140, %rd117, %rd139;
	ld.global.nc.u8 	%rs63, [%rd140];
	cvt.u32.u8 	%r248, %rs63;
	shl.b32 	%r249, %r248, 16;
	or.b32  	%r250, %r249, %r245;
	and.b32  	%r251, %r247, 15;
	shr.u32 	%r252, %r230, 24;
	cvt.u64.u32 	%rd141, %r251;
	add.s64 	%rd142, %rd120, %rd141;
	ld.global.nc.u8 	%rs64, [%rd142];
	cvt.u32.u8 	%r253, %rs64;
	shl.b32 	%r254, %r253, 20;
	or.b32  	%r255, %r254, %r250;
	and.b32  	%r256, %r252, 15;
	shr.u32 	%r257, %r230, 28;
	cvt.u64.u32 	%rd143, %r256;
	add.s64 	%rd144, %rd123, %rd143;
	ld.global.nc.u8 	%rs65, [%rd144];
	cvt.u32.u8 	%r258, %rs65;
	shl.b32 	%r259, %r258, 24;
	or.b32  	%r260, %r259, %r255;
	cvt.u64.u32 	%rd145, %r257;
	add.s64 	%rd146, %rd126, %rd145;
	ld.global.nc.u8 	%rs66, [%rd146];
	cvt.u32.u8 	%r261, %rs66;
	shl.b32 	%r262, %r261, 28;
	or.b32  	%r263, %r262, %r260;
	shf.l.wrap.b32 	%r264, %r263, %r255, 11;
	xor.b32  	%r278, %r264, %r278;
	add.s32 	%r265, %r265, 2;
	setp.eq.s32 	%p10, %r265, 33;
	@%p10 bra 	$L__BB0_21;
	bra.uni 	$L__BB0_7;
$L__BB0_8:
	shl.b32 	%r43, %r13, 2;
	cvt.u64.u32 	%rd11, %r43;
	and.b64  	%rd12, %rd11, 24;
	xor.b64  	%rd13, %rd12, 28;
	add.s64 	%rd14, %rd1, %rd13;
	ld.global.u32 	%r271, [%rd14];
$L__BB0_9:
	add.s32 	%r44, %r271, %r278;
	and.b32  	%r45, %r44, 15;
	shr.u32 	%r46, %r44, 4;
	cvt.u64.u32 	%rd15, %r45;
	add.s64 	%rd17, %rd16, %rd15;
	ld.global.nc.u8 	%rs1, [%rd17];
	cvt.u32.u8 	%r47, %rs1;
	and.b32  	%r48, %r46, 15;
	shr.u32 	%r49, %r44, 8;
	cvt.u64.u32 	%rd18, %r48;
	add.s64 	%rd19, %rd16, %rd18;
	ld.global.nc.u8 	%rs2, [%rd19+16];
	cvt.u16.u8 	%rs3, %rs2;
	mul.wide.u16 	%r50, %rs3, 16;
	or.b32  	%r51, %r50, %r47;
	and.b32  	%r52, %r49, 15;
	shr.u32 	%r53, %r44, 12;
	cvt.u64.u32 	%rd20, %r52;
	add.s64 	%rd21, %rd16, %rd20;
	ld.global.nc.u8 	%rs4, [%rd21+32];
	cvt.u16.u8 	%rs5, %rs4;
	mul.wide.u16 	%r54, %rs5, 256;
	or.b32  	%r55, %r54, %r51;
	and.b32  	%r56, %r53, 15;
	shr.u32 	%r57, %r44, 16;
	cvt.u64.u32 	%rd22, %r56;
	add.s64 	%rd23, %rd16, %rd22;
	ld.global.nc.u8 	%rs6, [%rd23+48];
	cvt.u16.u8 	%rs7, %rs6;
	mul.wide.u16 	%r58, %rs7, 4096;
	or.b32  	%r59, %r58, %r55;
	and.b32  	%r60, %r57, 15;
	shr.u32 	%r61, %r44, 20;
	cvt.u64.u32 	%rd24, %r60;
	add.s64 	%rd25, %rd16, %rd24;
	ld.global.nc.u8 	%rs8, [%rd25+64];
	cvt.u32.u8 	%r62, %rs8;
	shl.b32 	%r63, %r62, 16;
	or.b32  	%r64, %r63, %r59;
	and.b32  	%r65, %r61, 15;
	shr.u32 	%r66, %r44, 24;
	cvt.u64.u32 	%rd26, %r65;
	add.s64 	%rd27, %rd16, %rd26;
	ld.global.nc.u8 	%rs9, [%rd27+80];
	cvt.u32.u8 	%r67, %rs9;
	shl.b32 	%r68, %r67, 20;
	or.b32  	%r69, %r68, %r64;
	and.b32  	%r70, %r66, 15;
	shr.u32 	%r71, %r44, 28;
	cvt.u64.u32 	%rd28, %r70;
	add.s64 	%rd29, %rd16, %rd28;
	ld.global.nc.u8 	%rs10, [%rd29+96];
	cvt.u32.u8 	%r72, %rs10;
	shl.b32 	%r73, %r72, 24;
	or.b32  	%r74, %r73, %r69;
	cvt.u64.u32 	%rd30, %r71;
	add.s64 	%rd31, %rd16, %rd30;
	ld.global.nc.u8 	%rs11, [%rd31+112];
	cvt.u32.u8 	%r75, %rs11;
	shl.b32 	%r76, %r75, 28;
	or.b32  	%r77, %r76, %r74;
	shf.l.wrap.b32 	%r78, %r77, %r69, 11;
	xor.b32  	%r279, %r78, %r279;
	setp.gt.u32 	%p5, %r13, 6;
	@%p5 bra 	$L__BB0_11;
	ld.global.u32 	%r272, [%rd151];
	bra.uni 	$L__BB0_12;
$L__BB0_11:
	shl.b32 	%r79, %r268, 2;
	cvt.u64.u32 	%rd32, %r79;
	not.b64 	%rd33, %rd32;
	and.b64  	%rd34, %rd33, 24;
	add.s64 	%rd35, %rd1, %rd34;
	ld.global.u32 	%r272, [%rd35];
$L__BB0_12:
	add.s32 	%r80, %r272, %r279;
	and.b32  	%r81, %r80, 15;
	shr.u32 	%r82, %r80, 4;
	cvt.u64.u32 	%rd36, %r81;
	add.s64 	%rd38, %rd16, %rd36;
	ld.global.nc.u8 	%rs12, [%rd38];
	cvt.u32.u8 	%r83, %rs12;
	and.b32  	%r84, %r82, 15;
	shr.u32 	%r85, %r80, 8;
	cvt.u64.u32 	%rd39, %r84;
	add.s64 	%rd40, %rd16, %rd39;
	ld.global.nc.u8 	%rs13, [%rd40+16];
	cvt.u16.u8 	%rs14, %rs13;
	mul.wide.u16 	%r86, %rs14, 16;
	or.b32  	%r87, %r86, %r83;
	and.b32  	%r88, %r85, 15;
	shr.u32 	%r89, %r80, 12;
	cvt.u64.u32 	%rd41, %r88;
	add.s64 	%rd42, %rd16, %rd41;
	ld.global.nc.u8 	%rs15, [%rd42+32];
	cvt.u16.u8 	%rs16, %rs15;
	mul.wide.u16 	%r90, %rs16, 256;
	or.b32  	%r91, %r90, %r87;
	and.b32  	%r92, %r89, 15;
	shr.u32 	%r93, %r80, 16;
	cvt.u64.u32 	%rd43, %r92;
	add.s64 	%rd44, %rd16, %rd43;
	ld.global.nc.u8 	%rs17, [%rd44+48];
	cvt.u16.u8 	%rs18, %rs17;
	mul.wide.u16 	%r94, %rs18, 4096;
	or.b32  	%r95, %r94, %r91;
	and.b32  	%r96, %r93, 15;
	shr.u32 	%r97, %r80, 20;
	cvt.u64.u32 	%rd45, %r96;
	add.s64 	%rd46, %rd16, %rd45;
	ld.global.nc.u8 	%rs19, [%rd46+64];
	cvt.u32.u8 	%r98, %rs19;
	shl.b32 	%r99, %r98, 16;
	or.b32  	%r100, %r99, %r95;
	and.b32  	%r101, %r97, 15;
	shr.u32 	%r102, %r80, 24;
	cvt.u64.u32 	%rd47, %r101;
	add.s64 	%rd48, %rd16, %rd47;
	ld.global.nc.u8 	%rs20, [%rd48+80];
	cvt.u32.u8 	%r103, %rs20;
	shl.b32 	%r104, %r103, 20;
	or.b32  	%r105, %r104, %r100;
	and.b32  	%r106, %r102, 15;
	shr.u32 	%r107, %r80, 28;
	cvt.u64.u32 	%rd49, %r106;
	add.s64 	%rd50, %rd16, %rd49;
	ld.global.nc.u8 	%rs21, [%rd50+96];
	cvt.u32.u8 	%r108, %rs21;
	shl.b32 	%r109, %r108, 24;
	or.b32  	%r110, %r109, %r105;
	cvt.u64.u32 	%rd51, %r107;
	add.s64 	%rd52, %rd16, %rd51;
	ld.global.nc.u8 	%rs22, [%rd52+112];
	cvt.u32.u8 	%r111, %rs22;
	shl.b32 	%r112, %r111, 28;
	or.b32  	%r113, %r112, %r110;
	shf.l.wrap.b32 	%r114, %r113, %r105, 11;
	xor.b32  	%r278, %r114, %r278;
	add.s32 	%r268, %r268, 2;
	add.s64 	%rd151, %rd151, 8;
	setp.eq.s32 	%p6, %r268, 33;
	@%p6 bra 	$L__BB0_21;
	bra.uni 	$L__BB0_4;
$L__BB0_13:
	mov.b32 	%r273, 1;
	mov.u64 	%rd61, S_BOX;
$L__BB0_14:
	add.s32 	%r26, %r273, -1;
	setp.gt.u32 	%p7, %r26, 23;
	@%p7 bra 	$L__BB0_16;
	shl.b32 	%r116, %r26, 2;
	cvt.u64.u32 	%rd53, %r116;
	and.b64  	%rd54, %rd53, 24;
	add.s64 	%rd55, %rd1, %rd54;
	ld.global.u32 	%r276, [%rd55];
	bra.uni 	$L__BB0_17;
$L__BB0_16:
	shl.b32 	%r117, %r26, 2;
	cvt.u64.u32 	%rd56, %r117;
	and.b64  	%rd57, %rd56, 24;
	xor.b64  	%rd58, %rd57, 28;
	add.s64 	%rd59, %rd1, %rd58;
	ld.global.u32 	%r276, [%rd59];
$L__BB0_17:
	add.s32 	%r118, %r276, %r278;
	and.b32  	%r119, %r118, 15;
	shr.u32 	%r120, %r118, 4;
	cvt.u64.u32 	%rd60, %r119;
	add.s64 	%rd62, %rd61, %rd60;
	ld.global.nc.u8 	%rs23, [%rd62];
	cvt.u32.u8 	%r121, %rs23;
	and.b32  	%r122, %r120, 15;
	shr.u32 	%r123, %r118, 8;
	cvt.u64.u32 	%rd63, %r122;
	add.s64 	%rd64, %rd61, %rd63;
	ld.global.nc.u8 	%rs24, [%rd64+16];
	cvt.u16.u8 	%rs25, %rs24;
	mul.wide.u16 	%r124, %rs25, 16;
	or.b32  	%r125, %r124, %r121;
	and.b32  	%r126, %r123, 15;
	shr.u32 	%r127, %r118, 12;
	cvt.u64.u32 	%rd65, %r126;
	add.s64 	%rd66, %rd61, %rd65;
	ld.global.nc.u8 	%rs26, [%rd66+32];
	cvt.u16.u8 	%rs27, %rs26;
	mul.wide.u16 	%r128, %rs27, 256;
	or.b32  	%r129, %r128, %r125;
	and.b32  	%r130, %r127, 15;
	shr.u32 	%r131, %r118, 16;
	cvt.u64.u32 	%rd67, %r130;
	add.s64 	%rd68, %rd61, %rd67;
	ld.global.nc.u8 	%rs28, [%rd68+48];
	cvt.u16.u8 	%rs29, %rs28;
	mul.wide.u16 	%r132, %rs29, 4096;
	or.b32  	%r133, %r132, %r129;
	and.b32  	%r134, %r131, 15;
	shr.u32 	%r135, %r118, 20;
	cvt.u64.u32 	%rd69, %r134;
	add.s64 	%rd70, %rd61, %rd69;
	ld.global.nc.u8 	%rs30, [%rd70+64];
	cvt.u32.u8 	%r136, %rs30;
	shl.b32 	%r137, %r136, 16;
	or.b32  	%r138, %r137, %r133;
	and.b32  	%r139, %r135, 15;
	shr.u32 	%r140, %r118, 24;
	cvt.u64.u32 	%rd71, %r139;
	add.s64 	%rd72, %rd61, %rd71;
	ld.global.nc.u8 	%rs31, [%rd72+80];
	cvt.u32.u8 	%r141, %rs31;
	shl.b32 	%r142, %r141, 20;
	or.b32  	%r143, %r142, %r138;
	and.b32  	%r144, %r140, 15;
	shr.u32 	%r145, %r118, 28;
	cvt.u64.u32 	%rd73, %r144;
	add.s64 	%rd74, %rd61, %rd73;
	ld.global.nc.u8 	%rs32, [%rd74+96];
	cvt.u32.u8 	%r146, %rs32;
	shl.b32 	%r147, %r146, 24;
	or.b32  	%r148, %r147, %r143;
	cvt.u64.u32 	%rd75, %r145;
	add.s64 	%rd76, %rd61, %rd75;
	ld.global.nc.u8 	%rs33, [%rd76+112];
	cvt.u32.u8 	%r149, %rs33;
	shl.b32 	%r150, %r149, 28;
	or.b32  	%r151, %r150, %r148;
	shf.l.wrap.b32 	%r152, %r151, %r143, 11;
	xor.b32  	%r279, %r152, %r279;
	setp.gt.u32 	%p8, %r26, 22;
	@%p8 bra 	$L__BB0_19;
	shl.b32 	%r153, %r273, 2;
	cvt.u64.u32 	%rd77, %r153;
	and.b64  	%rd78, %rd77, 28;
	add.s64 	%rd79, %rd1, %rd78;
	ld.global.u32 	%r277, [%rd79];
	bra.uni 	$L__BB0_20;
$L__BB0_19:
	shl.b32 	%r154, %r273, 2;
	cvt.u64.u32 	%rd80, %r154;
	not.b64 	%rd81, %rd80;
	and.b64  	%rd82, %rd81, 24;
	add.s64 	%rd83, %rd1, %rd82;
	ld.global.u32 	%r277, [%rd83];
$L__BB0_20:
	add.s32 	%r155, %r277, %r279;
	and.b32  	%r156, %r155, 15;
	shr.u32 	%r157, %r155, 4;
	cvt.u64.u32 	%rd84, %r156;
	add.s64 	%rd86, %rd61, %rd84;
	ld.global.nc.u8 	%rs34, [%rd86];
	cvt.u32.u8 	%r158, %rs34;
	and.b32  	%r159, %r157, 15;
	shr.u32 	%r160, %r155, 8;
	cvt.u64.u32 	%rd87, %r159;
	add.s64 	%rd88, %rd61, %rd87;
	ld.global.nc.u8 	%rs35, [%rd88+16];
	cvt.u16.u8 	%rs36, %rs35;
	mul.wide.u16 	%r161, %rs36, 16;
	or.b32  	%r162, %r161, %r158;
	and.b32  	%r163, %r160, 15;
	shr.u32 	%r164, %r155, 12;
	cvt.u64.u32 	%rd89, %r163;
	add.s64 	%rd90, %rd61, %rd89;
	ld.global.nc.u8 	%rs37, [%rd90+32];
	cvt.u16.u8 	%rs38, %rs37;
	mul.wide.u16 	%r165, %rs38, 256;
	or.b32  	%r166, %r165, %r162;
	and.b32  	%r167, %r164, 15;
	shr.u32 	%r168, %r155, 16;
	cvt.u64.u32 	%rd91, %r167;
	add.s64 	%rd92, %rd61, %rd91;
	ld.global.nc.u8 	%rs39, [%rd92+48];
	cvt.u16.u8 	%rs40, %rs39;
	mul.wide.u16 	%r169, %rs40, 4096;
	or.b32  	%r170, %r169, %r166;
	and.b32  	%r171, %r168, 15;
	shr.u32 	%r172, %r155, 20;
	cvt.u64.u32 	%rd93, %r171;
	add.s64 	%rd94, %rd61, %rd93;
	ld.global.nc.u8 	%rs41, [%rd94+64];
	cvt.u32.u8 	%r173, %rs41;
	shl.b32 	%r174, %r173, 16;
	or.b32  	%r175, %r174, %r170;
	and.b32  	%r176, %r172, 15;
	shr.u32 	%r177, %r155, 24;
	cvt.u64.u32 	%rd95, %r176;
	add.s64 	%rd96, %rd61, %rd95;
	ld.global.nc.u8 	%rs42, [%rd96+80];
	cvt.u32.u8 	%r178, %rs42;
	shl.b32 	%r179, %r178, 20;
	or.b32  	%r180, %r179, %r175;
	and.b32  	%r181, %r177, 15;
	shr.u32 	%r182, %r155, 28;
	cvt.u64.u32 	%rd97, %r181;
	add.s64 	%rd98, %rd61, %rd97;
	ld.global.nc.u8 	%rs43, [%rd98+96];
	cvt.u32.u8 	%r183, %rs43;
	shl.b32 	%r184, %r183, 24;
	or.b32  	%r185, %r184, %r180;
	cvt.u64.u32 	%rd99, %r182;
	add.s64 	%rd100, %rd61, %rd99;
	ld.global.nc.u8 	%rs44, [%rd100+112];
	cvt.u32.u8 	%r186, %rs44;
	shl.b32 	%r187, %r186, 28;
	or.b32  	%r188, %r187, %r185;
	shf.l.wrap.b32 	%r189, %r188, %r180, 11;
	xor.b32  	%r278, %r189, %r278;
	add.s32 	%r273, %r273, 2;
	setp.ne.s32 	%p9, %r273, 33;
	@%p9 bra 	$L__BB0_14;
$L__BB0_21:
	cvt.u64.u32 	%rd147, %r279;
	shl.b64 	%rd148, %rd147, 32;
	cvt.u64.u32 	%rd149, %r278;
	or.b64  	%rd150, %rd148, %rd149;
	st.global.u64 	[%rd2], %rd150;
$L__BB0_22:
	ret;

}


// ===== COMPILED SASS (sm_100) =====

	.target	sm_100

	.elftype	@"ET_EXEC"


//--------------------- .note.nv.tkinfo           --------------------------
	.section	.note.nv.tkinfo,"",@"SHT_NOTE"
	.sectionflags	@"SHF_NOTE_NV_TKINFO"
	.tkinfo
        /*0018*/ 	.word	0x00000002
        /*0030*/ 	.string	""
        /*0030*/ 	.string	"ptxas"
        /*0030*/ 	.string	"Cuda compilation tools, release 13.0, V13.0.88"
        /*0030*/ 	.string	"Build cuda_13.0.r13.0/compiler.36424714_0"
        /*0030*/ 	.string	"-arch sm_100 -m 64 "



//--------------------- .note.nv.cuinfo           --------------------------
	.section	.note.nv.cuinfo,"",@"SHT_NOTE"
	.sectionflags	@"SHF_NOTE_NV_CUINFO"
        /*0018*/ 	.short	0x0002
        /*001a*/ 	.short	0x0064
        /*001c*/ 	.short	0x0082
	.zero		2


//--------------------- .nv.info                  --------------------------
	.section	.nv.info,"",@"SHT_CUDA_INFO"
	.align	4


	//----- nvinfo : EIATTR_REGCOUNT
	.align		4
        /*0000*/ 	.byte	0x04, 0x2f
        /*0002*/ 	.short	(.L_2 - .L_1)
	.align		4
.L_1:
        /*0004*/ 	.word	index@(_Z8map_gostPmiPKji)
        /*0008*/ 	.word	0x0000001c


	//----- nvinfo : EIATTR_FRAME_SIZE
	.align		4
.L_2:
        /*000c*/ 	.byte	0x04, 0x11
        /*000e*/ 	.short	(.L_4 - .L_3)
	.align		4
.L_3:
        /*0010*/ 	.word	index@(_Z8map_gostPmiPKji)
        /*0014*/ 	.word	0x00000000


	//----- nvinfo : EIATTR_MIN_STACK_SIZE
	.align		4
.L_4:
        /*0018*/ 	.byte	0x04, 0x12
        /*001a*/ 	.short	(.L_6 - .L_5)
	.align		4
.L_5:
        /*001c*/ 	.word	index@(_Z8map_gostPmiPKji)
        /*0020*/ 	.word	0x00000000
.L_6:


//--------------------- .nv.compat                --------------------------
	.section	.nv.compat,"",@"SHT_CUDA_COMPAT_INFO"
	.align	4
        /*0000*/ 	.byte	0x02, 0x09, 0x00, 0x00, 0x02, 0x02, 0x01, 0x00, 0x02, 0x05, 0x05, 0x00, 0x03, 0x07, 0x01, 0x01
        /*0010*/ 	.byte	0x02, 0x03, 0x00, 0x00, 0x02, 0x06, 0x01, 0x00, 0x04, 0x0b, 0x08, 0x00, 0x09, 0x00, 0x00, 0x00
        /*0020*/ 	.byte	0x00, 0x00, 0x00, 0x00


//--------------------- .nv.info._Z8map_gostPmiPKji --------------------------
	.section	.nv.info._Z8map_gostPmiPKji,"",@"SHT_CUDA_INFO"
	.sectionflags	@""
	.align	4


	//----- nvinfo : EIATTR_CUDA_API_VERSION
	.align		4
        /*0000*/ 	.byte	0x04, 0x37
        /*0002*/ 	.short	(.L_8 - .L_7)
.L_7:
        /*0004*/ 	.word	0x00000082


	//----- nvinfo : EIATTR_KPARAM_INFO
	.align		4
.L_8:
        /*0008*/ 	.byte	0x04, 0x17
        /*000a*/ 	.short	(.L_10 - .L_9)
.L_9:
        /*000c*/ 	.word	0x00000000
        /*0010*/ 	.short	0x0003
        /*0012*/ 	.short	0x0018
        /*0014*/ 	.byte	0x00, 0xf0, 0x11, 0x00


	//----- nvinfo : EIATTR_KPARAM_INFO
	.align		4
.L_10:
        /*0018*/ 	.byte	0x04, 0x17
        /*001a*/ 	.short	(.L_12 - .L_11)
.L_11:
        /*001c*/ 	.word	0x00000000
        /*0020*/ 	.short	0x0002
        /*0022*/ 	.short	0x0010
        /*0024*/ 	.byte	0x00, 0xf5, 0x21, 0x00


	//----- nvinfo : EIATTR_KPARAM_INFO
	.align		4
.L_12:
        /*0028*/ 	.byte	0x04, 0x17
        /*002a*/ 	.short	(.L_14 - .L_13)
.L_13:
        /*002c*/ 	.word	0x00000000
        /*0030*/ 	.short	0x0001
        /*0032*/ 	.short	0x0008
        /*0034*/ 	.byte	0x00, 0xf0, 0x11, 0x00


	//----- nvinfo : EIATTR_KPARAM_INFO
	.align		4
.L_14:
        /*0038*/ 	.byte	0x04, 0x17
        /*003a*/ 	.short	(.L_16 - .L_15)
.L_15:
        /*003c*/ 	.word	0x00000000
        /*0040*/ 	.short	0x0000
        /*0042*/ 	.short	0x0000
        /*0044*/ 	.byte	0x00, 0xf5, 0x21, 0x00


	//----- nvinfo : EIATTR_SPARSE_MMA_MASK
	.align		4
.L_16:
        /*0048*/ 	.byte	0x03, 0x50
        /*004a*/ 	.short	0x0000


	//----- nvinfo : EIATTR_MAXREG_COUNT
	.align		4
        /*004c*/ 	.byte	0x03, 0x1b
        /*004e*/ 	.short	0x00ff


	//----- nvinfo : EIATTR_MERCURY_ISA_VERSION
	.align		4
        /*0050*/ 	.byte	0x03, 0x5f
        /*0052*/ 	.short	0x0101


	//----- nvinfo : EIATTR_VRC_CTA_INIT_COUNT
	.align		4
        /*0054*/ 	.byte	0x02, 0x4a
	.zero		1
	.zero		1


	//----- nvinfo : EIATTR_EXIT_INSTR_OFFSETS
	.align		4
        /*0058*/ 	.byte	0x04, 0x1c
        /*005a*/ 	.short	(.L_18 - .L_17)


	//   ....[0]....
.L_17:
        /*005c*/ 	.word	0x00000060


	//   ....[1]....
        /*0060*/ 	.word	0x00002140


	//----- nvinfo : EIATTR_CBANK_PARAM_SIZE
	.align		4
.L_18:
        /*0064*/ 	.byte	0x03, 0x19
        /*0066*/ 	.short	0x001c


	//----- nvinfo : EIATTR_PARAM_CBANK
	.align		4
        /*0068*/ 	.byte	0x04, 0x0a
        /*006a*/ 	.short	(.L_20 - .L_19)
	.align		4
.L_19:
        /*006c*/ 	.word	index@(.nv.constant0._Z8map_gostPmiPKji)
        /*0070*/ 	.short	0x0380
        /*0072*/ 	.short	0x001c


	//----- nvinfo : EIATTR_SW_WAR
	.align		4
.L_20:
        /*0074*/ 	.byte	0x04, 0x36
        /*0076*/ 	.short	(.L_22 - .L_21)
.L_21:
        /*0078*/ 	.word	0x00000008
.L_22:


//--------------------- .nv.callgraph             --------------------------
	.section	.nv.callgraph,"",@"SHT_CUDA_CALLGRAPH"
	.align	4
	.sectionentsize	8
	.align		4
        /*0000*/ 	.word	0x00000000
	.align		4
        /*0004*/ 	.word	0xffffffff
	.align		4
        /*0008*/ 	.word	0x00000000
	.align		4
        /*000c*/ 	.word	0xfffffffe
	.align		4
        /*0010*/ 	.word	0x00000000
	.align		4
        /*0014*/ 	.word	0xfffffffd
	.align		4
        /*0018*/ 	.word	0x00000000
	.align		4
        /*001c*/ 	.word	0xfffffffc


//--------------------- .nv.constant4             --------------------------
	.section	.nv.constant4,"a",@progbits
	.align	8
	.align		8
.nv.constant4:
        /*0000*/ 	.dword	S_BOX


//--------------------- .text._Z8map_gostPmiPKji  --------------------------
	.section	.text._Z8map_gostPmiPKji,"ax",@progbits
	.align	128
.text._Z8map_gostPmiPKji:
        .type           _Z8map_gostPmiPKji,@function
        .size           _Z8map_gostPmiPKji,(.L_x_7 - _Z8map_gostPmiPKji)
        .other          _Z8map_gostPmiPKji,@"STO_CUDA_ENTRY STV_DEFAULT"
_Z8map_gostPmiPKji:
[----:B------:R-:W-:Y:S01]  /*0000*/  LDC R1, c[0x0][0x37c] ;  /* 0x0000df00ff017b82 */ /* 0x000fe20000000800 */
[----:B------:R-:W0:Y:S01]  /*0010*/  S2R R5, SR_CTAID.X ;  /* 0x0000000000057919 */ /* 0x000e220000002500 */
[----:B------:R-:W1:Y:S01]  /*0020*/  LDCU UR4, c[0x0][0x388] ;  /* 0x00007100ff0477ac */ /* 0x000e620008000800 */
[----:B------:R-:W0:Y:S02]  /*0030*/  S2R R0, SR_TID.X ;  /* 0x0000000000007919 */ /* 0x000e240000002100 */
[----:B0-----:R-:W-:-:S05]  /*0040*/  IMAD R5, R5, 0x1f4, R0 ;  /* 0x000001f405057824 */ /* 0x001fca00078e0200 */
[----:B-1----:R-:W-:-:S13]  /*0050*/  ISETP.GE.AND P0, PT, R5, UR4, PT ;  /* 0x0000000405007c0c */ /* 0x002fda000bf06270 */
[----:B------:R-:W-:Y:S05]  /*0060*/  @P0 EXIT ;  /* 0x000000000000094d */ /* 0x000fea0003800000 */
[----:B------:R-:W0:Y:S01]  /*0070*/  LDC.64 R2, c[0x0][0x380] ;  /* 0x0000e000ff027b82 */ /* 0x000e220000000a00 */
[----:B------:R-:W1:Y:S01]  /*0080*/  LDCU.64 UR8, c[0x0][0x358] ;  /* 0x00006b00ff0877ac */ /* 0x000e620008000a00 */
[----:B------:R-:W2:Y:S01]  /*0090*/  LDCU UR4, c[0x0][0x398] ;  /* 0x00007300ff0477ac */ /* 0x000ea20008000800 */
[----:B0-----:R-:W-:-:S05]  /*00a0*/  IMAD.WIDE R2, R5, 0x8, R2 ;  /* 0x0000000805027825 */ /* 0x001fca00078e0202 */
[----:B-1----:R0:W5:Y:S01]  /*00b0*/  LDG.E.64 R4, desc[UR8][R2.64] ;  /* 0x0000000802047981 */ /* 0x002162000c1e1b00 */
[----:B--2---:R-:W-:-:S09]  /*00c0*/  UISETP.NE.AND UP0, UPT, UR4, 0x1, UPT ;  /* 0x000000010400788c */ /* 0x004fd2000bf05270 */
[----:B0-----:R-:W-:Y:S05]  /*00d0*/  BRA.U !UP0, `(.L_x_0) ;  /* 0x0000001908047547 */ /* 0x001fea000b800000 */
[----:B------:R-:W-:-:S09]  /*00e0*/  UISETP.NE.AND UP0, UPT, UR4, 0x2, UPT ;  /* 0x000000020400788c */ /* 0x000fd2000bf05270 */
[----:B------:R-:W-:Y:S05]  /*00f0*/  BRA.U UP0, `(.L_x_1) ;  /* 0x0000000900147547 */ /* 0x000fea000b800000 */
[----:B------:R-:W0:Y:S01]  /*0100*/  LDCU.64 UR4, c[0x0][0x390] ;  /* 0x00007200ff0477ac */ /* 0x000e220008000a00 */
[----:B------:R-:W-:Y:S01]  /*0110*/  IMAD.MOV.U32 R0, RZ, RZ, 0x1 ;  /* 0x00000001ff007424 */ /* 0x000fe200078e00ff */
[----:B------:R-:W1:Y:S01]  /*0120*/  LDCU.64 UR6, c[0x4][URZ] ;  /* 0x01000000ff0677ac */ /* 0x000e620008000a00 */
[----:B0-----:R-:W-:-:S04]  /*0130*/  UIADD3 UR4, UP0, UPT, UR4, 0x4, URZ ;  /* 0x0000000404047890 */ /* 0x001fc8000ff1e0ff */
[----:B------:R-:W-:Y:S02]  /*0140*/  UIADD3.X UR5, UPT, UPT, URZ, UR5, URZ, UP0, !UPT ;  /* 0x00000005ff057290 */ /* 0x000fe400087fe4ff */
[----:B------:R-:W-:-:S04]  /*0150*/  IMAD.U32 R6, RZ, RZ, UR4 ;  /* 0x00000004ff067e24 */ /* 0x000fc8000f8e00ff */
[----:B-1----:R-:W-:-:S07]  /*0160*/  IMAD.U32 R7, RZ, RZ, UR5 ;  /* 0x00000005ff077e24 */ /* 0x002fce000f8e00ff */
.L_x_3:
[----:B------:R-:W-:-:S05]  /*0170*/  VIADD R13, R0, 0xffffffff ;  /* 0xffffffff000d7836 */ /* 0x000fca0000000000 */
[----:B------:R-:W-:-:S13]  /*0180*/  ISETP.GT.U32.AND P0, PT, R13, 0x7, PT ;  /* 0x000000070d00780c */ /* 0x000fda0003f04070 */
[----:B------:R-:W2:Y:S01]  /*0190*/  @!P0 LDG.E R12, desc[UR8][R6.64+-0x4] ;  /* 0xfffffc08060c8981 */ /* 0x000ea2000c1e1900 */
[----:B------:R-:W0:Y:S01]  /*01a0*/  @P0 LDC.64 R10, c[0x0][0x390] ;  /* 0x0000e400ff0a0b82 */ /* 0x000e220000000a00 */
[----:B------:R-:W-:-:S05]  /*01b0*/  @P0 IMAD.SHL.U32 R8, R13, 0x4, RZ ;  /* 0x000000040d080824 */ /* 0x000fca00078e00ff */
[----:B------:R-:W-:-:S04]  /*01c0*/  @P0 LOP3.LUT R8, R8, 0x18, RZ, 0xc0, !PT ;  /* 0x0000001808080812 */ /* 0x000fc800078ec0ff */
[----:B------:R-:W-:-:S04]  /*01d0*/  @P0 LOP3.LUT R9, R8, 0x1c, RZ, 0x3c, !PT ;  /* 0x0000001c08090812 */ /* 0x000fc800078e3cff */
[----:B0-----:R-:W-:-:S05]  /*01e0*/  @P0 IADD3 R8, P1, PT, R9, R10, RZ ;  /* 0x0000000a09080210 */ /* 0x001fca0007f3e0ff */
[----:B------:R-:W-:-:S05]  /*01f0*/  @P0 IMAD.X R9, RZ, RZ, R11, P1 ;  /* 0x000000ffff090224 */ /* 0x000fca00008e060b */
[----:B------:R-:W2:Y:S01]  /*0200*/  @P0 LDG.E R12, desc[UR8][R8.64] ;  /* 0x00000008080c0981 */ /* 0x000ea2000c1e1900 */
[----:B------:R-:W-:-:S13]  /*0210*/  ISETP.GT.U32.AND P0, PT, R13, 0x6, PT ;  /* 0x000000060d00780c */ /* 0x000fda0003f04070 */
[----:B------:R-:W3:Y:S01]  /*0220*/  @!P0 LDG.E R15, desc[UR8][R6.64] ;  /* 0x00000008060f8981 */ /* 0x000ee2000c1e1900 */
[----:B--2--5:R-:W-:-:S05]  /*0230*/  IMAD.IADD R12, R12, 0x1, R5 ;  /* 0x000000010c0c7824 */ /* 0x024fca00078e0205 */
[----:B------:R-:W-:Y:S02]  /*0240*/  LOP3.LUT R10, R12, 0xf, RZ, 0xc0, !PT ;  /* 0x0000000f0c0a7812 */ /* 0x000fe400078ec0ff */
[--C-:B------:R-:W-:Y:S02]  /*0250*/  SHF.R.U32.HI R11, RZ, 0x4, R12.reuse ;  /* 0x00000004ff0b7819 */ /* 0x100fe4000001160c */
[--C-:B------:R-:W-:Y:S02]  /*0260*/  SHF.R.U32.HI R13, RZ, 0x8, R12.reuse ;  /* 0x00000008ff0d7819 */ /* 0x100fe4000001160c */
[----:B------:R-:W-:Y:S02]  /*0270*/  IADD3 R10, P1, PT, R10, UR6, RZ ;  /* 0x000000060a0a7c10 */ /* 0x000fe4000ff3e0ff */
[----:B------:R-:W-:Y:S02]  /*0280*/  LOP3.LUT R24, R11, 0xf, RZ, 0xc0, !PT ;  /* 0x0000000f0b187812 */ /* 0x000fe400078ec0ff */
[----:B------:R-:W-:Y:S01]  /*0290*/  LOP3.LUT R13, R13, 0xf, RZ, 0xc0, !PT ;  /* 0x0000000f0d0d7812 */ /* 0x000fe200078ec0ff */
[----:B------:R-:W-:Y:S01]  /*02a0*/  IMAD.X R11, RZ, RZ, UR7, P1 ;  /* 0x00000007ff0b7e24 */ /* 0x000fe200088e06ff */
[----:B------:R-:W-:-:S02]  /*02b0*/  SHF.R.U32.HI R8, RZ, 0xc, R12 ;  /* 0x0000000cff087819 */ /* 0x000fc4000001160c */
[----:B------:R-:W-:Y:S02]  /*02c0*/  IADD3 R24, P1, PT, R24, UR6, RZ ;  /* 0x0000000618187c10 */ /* 0x000fe4000ff3e0ff */
[--C-:B------:R-:W-:Y:S01]  /*02d0*/  SHF.R.U32.HI R9, RZ, 0x10, R12.reuse ;  /* 0x00000010ff097819 */ /* 0x100fe2000001160c */
[----:B------:R0:W2:Y:S01]  /*02e0*/  LDG.E.U8.CONSTANT R16, desc[UR8][R10.64] ;  /* 0x000000080a107981 */ /* 0x0000a2000c1e9100 */
[----:B------:R-:W-:Y:S01]  /*02f0*/  IADD3 R20, P2, PT, R13, UR6, RZ ;  /* 0x000000060d147c10 */ /* 0x000fe2000ff5e0ff */
[----:B------:R-:W-:Y:S01]  /*0300*/  IMAD.X R25, RZ, RZ, UR7, P1 ;  /* 0x00000007ff197e24 */ /* 0x000fe200088e06ff */
[----:B------:R-:W-:Y:S02]  /*0310*/  LOP3.LUT R8, R8, 0xf, RZ, 0xc0, !PT ;  /* 0x0000000f08087812 */ /* 0x000fe400078ec0ff */
[----:B------:R-:W-:Y:S02]  /*0320*/  SHF.R.U32.HI R13, RZ, 0x14, R12 ;  /* 0x00000014ff0d7819 */ /* 0x000fe4000001160c */
[----:B------:R-:W-:Y:S01]  /*0330*/  LOP3.LUT R9, R9, 0xf, RZ, 0xc0, !PT ;  /* 0x0000000f09097812 */ /* 0x000fe200078ec0ff */
[----:B------:R-:W-:Y:S01]  /*0340*/  IMAD.X R21, RZ, RZ, UR7, P2 ;  /* 0x00000007ff157e24 */ /* 0x000fe200090e06ff */
[----:B------:R-:W-:Y:S01]  /*0350*/  IADD3 R22, P1, PT, R8, UR6, RZ ;  /* 0x0000000608167c10 */ /* 0x000fe2000ff3e0ff */
[----:B------:R-:W4:Y:S01]  /*0360*/  LDG.E.U8.CONSTANT R14, desc[UR8][R24.64+0x10] ;  /* 0x00001008180e7981 */ /* 0x000f22000c1e9100 */
[----:B------:R-:W-:-:S02]  /*0370*/  LOP3.LUT R13, R13, 0xf, RZ, 0xc0, !PT ;  /* 0x0000000f0d0d7812 */ /* 0x000fc400078ec0ff */
[----:B------:R-:W-:Y:S01]  /*0380*/  IADD3 R18, P2, PT, R9, UR6, RZ ;  /* 0x0000000609127c10 */ /* 0x000fe2000ff5e0ff */
[----:B------:R-:W-:Y:S01]  /*0390*/  IMAD.X R23, RZ, RZ, UR7, P1 ;  /* 0x00000007ff177e24 */ /* 0x000fe200088e06ff */
[----:B0-----:R-:W-:Y:S01]  /*03a0*/  SHF.R.U32.HI R11, RZ, 0x18, R12 ;  /* 0x00000018ff0b7819 */ /* 0x001fe2000001160c */
[----:B------:R-:W0:Y:S01]  /*03b0*/  @P0 LDC.64 R8, c[0x0][0x390] ;  /* 0x0000e400ff080b82 */ /* 0x000e220000000a00 */
[----:B------:R-:W-:Y:S01]  /*03c0*/  IADD3 R10, P1, PT, R13, UR6, RZ ;  /* 0x000000060d0a7c10 */ /* 0x000fe2000ff3e0ff */
[----:B------:R-:W-:Y:S01]  /*03d0*/  IMAD.X R19, RZ, RZ, UR7, P2 ;  /* 0x00000007ff137e24 */ /* 0x000fe200090e06ff */
[----:B------:R1:W3:Y:S01]  /*03e0*/  LDG.E.U8.CONSTANT R17, desc[UR8][R20.64+0x20] ;  /* 0x0000200814117981 */ /* 0x0002e2000c1e9100 */
[----:B------:R-:W-:Y:S02]  /*03f0*/  LOP3.LUT R13, R11, 0xf, RZ, 0xc0, !PT ;  /* 0x0000000f0b0d7812 */ /* 0x000fe400078ec0ff */
[----:B------:R-:W-:Y:S01]  /*0400*/  IMAD.X R11, RZ, RZ, UR7, P1 ;  /* 0x00000007ff0b7e24 */ /* 0x000fe200088e06ff */
[----:B------:R1:W2:Y:S01]  /*0410*/  LDG.E.U8.CONSTANT R22, desc[UR8][R22.64+0x30] ;  /* 0x0000300816167981 */ /* 0x0002a2000c1e9100 */
[----:B------:R-:W-:-:S03]  /*0420*/  LEA.HI R12, P2, R12, UR6, RZ, 0x4 ;  /* 0x000000060c0c7c11 */ /* 0x000fc6000f8520ff */
[----:B------:R4:W2:Y:S01]  /*0430*/  LDG.E.U8.CONSTANT R18, desc[UR8][R18.64+0x40] ;  /* 0x0000400812127981 */ /* 0x0008a2000c1e9100 */
[----:B-1----:R-:W-:Y:S01]  /*0440*/  IADD3 R20, P1, PT, R13, UR6, RZ ;  /* 0x000000060d147c10 */ /* 0x002fe2000ff3e0ff */
[----:B------:R-:W-:Y:S02]  /*0450*/  IMAD.X R13, RZ, RZ, UR7, P2 ;  /* 0x00000007ff0d7e24 */ /* 0x000fe400090e06ff */
[----:B------:R2:W2:Y:S02]  /*0460*/  LDG.E.U8.CONSTANT R10, desc[UR8][R10.64+0x50] ;  /* 0x000050080a0a7981 */ /* 0x0004a4000c1e9100 */
[----:B------:R-:W-:Y:S02]  /*0470*/  IMAD.X R21, RZ, RZ, UR7, P1 ;  /* 0x00000007ff157e24 */ /* 0x000fe400088e06ff */
[----:B------:R-:W2:Y:S01]  /*0480*/  LDG.E.U8.CONSTANT R12, desc[UR8][R12.64+0x70] ;  /* 0x000070080c0c7981 */ /* 0x000ea2000c1e9100 */
[----:B------:R-:W-:-:S03]  /*0490*/  @P0 IMAD.SHL.U32 R24, R0, 0x4, RZ ;  /* 0x0000000400180824 */ /* 0x000fc600078e00ff */
[----:B------:R-:W2:Y:S02]  /*04a0*/  LDG.E.U8.CONSTANT R20, desc[UR8][R20.64+0x60] ;  /* 0x0000600814147981 */ /* 0x000ea4000c1e9100 */
[----:B------:R-:W-:-:S04]  /*04b0*/  @P0 LOP3.LUT R23, R24, 0x18, RZ, 0xc, !PT ;  /* 0x0000001818170812 */ /* 0x000fc800078e0cff */
[----:B0-----:R-:W-:-:S05]  /*04c0*/  @P0 IADD3 R8, P1, PT, R23, R8, RZ ;  /* 0x0000000817080210 */ /* 0x001fca0007f3e0ff */
[----:B------:R-:W-:-:S05]  /*04d0*/  @P0 IMAD.X R9, RZ, RZ, R9, P1 ;  /* 0x000000ffff090224 */ /* 0x000fca00008e0609 */
[----:B------:R-:W2:Y:S01]  /*04e0*/  @P0 LDG.E R15, desc[UR8][R8.64] ;  /* 0x00000008080f0981 */ /* 0x000ea2000c1e1900 */
[----:B----4-:R-:W-:Y:S02]  /*04f0*/  IMAD.SHL.U32 R19, R14, 0x10, RZ ;  /* 0x000000100e137824 */ /* 0x010fe400078e00ff */
[----:B---3--:R-:W-:Y:S02]  /*0500*/  IMAD.SHL.U32 R17, R17, 0x100, RZ ;  /* 0x0000010011117824 */ /* 0x008fe400078e00ff */
[----:B--2---:R-:W-:-:S03]  /*0510*/  IMAD.SHL.U32 R11, R22, 0x1000, RZ ;  /* 0x00001000160b7824 */ /* 0x004fc600078e00ff */
[----:B------:R-:W-:Y:S01]  /*0520*/  LOP3.LUT R16, R17, R19, R16, 0xfe, !PT ;  /* 0x0000001311107212 */ /* 0x000fe200078efe10 */
[----:B------:R-:W-:Y:S02]  /*0530*/  IMAD.U32 R18, R18, 0x10000, RZ ;  /* 0x0001000012127824 */ /* 0x000fe400078e00ff */
[----:B------:R-:W-:-:S03]  /*0540*/  IMAD.SHL.U32 R10, R10, 0x100000, RZ ;  /* 0x001000000a0a7824 */ /* 0x000fc600078e00ff */
[----:B------:R-:W-:Y:S01]  /*0550*/  LOP3.LUT R11, R18, R11, R16, 0xfe, !PT ;  /* 0x0000000b120b7212 */ /* 0x000fe200078efe10 */
[----:B------:R-:W-:-:S03]  /*0560*/  IMAD.SHL.U32 R12, R12, 0x10000000, RZ ;  /* 0x100000000c0c7824 */ /* 0x000fc600078e00ff */
[----:B------:R-:W-:Y:S01]  /*0570*/  LOP3.LUT R10, R10, R11, RZ, 0xfc, !PT ;  /* 0x0000000b0a0a7212 */ /* 0x000fe200078efcff */
[----:B------:R-:W-:-:S05]  /*0580*/  IMAD.SHL.U32 R11, R20, 0x1000000, RZ ;  /* 0x01000000140b7824 */ /* 0x000fca00078e00ff */
[----:B------:R-:W-:-:S04]  /*0590*/  LOP3.LUT R11, R12, R11, R10, 0xfe, !PT ;  /* 0x0000000b0c0b7212 */ /* 0x000fc800078efe0a */
[----:B------:R-:W-:-:S04]  /*05a0*/  SHF.L.W.U32.HI R11, R11, 0xb, R10 ;  /* 0x0000000b0b0b7819 */ /* 0x000fc80000010e0a */
[----:B------:R-:W-:-:S05]  /*05b0*/  LOP3.LUT R4, R11, R4, RZ, 0x3c, !PT ;  /* 0x000000040b047212 */ /* 0x000fca00078e3cff */
[----:B------:R-:W-:-:S05]  /*05c0*/  IMAD.IADD R15, R4, 0x1, R15 ;  /* 0x00000001040f7824 */ /* 0x000fca00078e020f */
        /* <DEDUP_REMOVED lines=8> */
[--C-:B------:R-:W-:Y:S02]  /*0650*/  SHF.R.U32.HI R16, RZ, 0x10, R15.reuse ;  /* 0x00000010ff107819 */ /* 0x100fe4000001160f */
[----:B------:R-:W-:Y:S02]  /*0660*/  IADD3 R12, P1, PT, R8, UR6, RZ ;  /* 0x00000006080c7c10 */ /* 0x000fe4000ff3e0ff */
[----:B------:R-:W-:Y:S01]  /*0670*/  IADD3 R18, P0, PT, R18, UR6, RZ ;  /* 0x0000000612127c10 */ /* 0x000fe2000ff1e0ff */
[----:B------:R0:W2:Y:S01]  /*0680*/  LDG.E.U8.CONSTANT R8, desc[UR8][R10.64] ;  /* 0x000000080a087981 */ /* 0x0000a2000c1e9100 */
[----:B------:R-:W-:Y:S02]  /*0690*/  LOP3.LUT R14, R14, 0xf, RZ, 0xc0, !PT ;  /* 0x0000000f0e0e7812 */ /* 0x000fe400078ec0ff */
[----:B------:R-:W-:Y:S01]  /*06a0*/  LOP3.LUT R17, R16, 0xf, RZ, 0xc0, !PT ;  /* 0x0000000f10117812 */ /* 0x000fe200078ec0ff */
[----:B------:R-:W-:Y:S01]  /*06b0*/  IMAD.X R13, RZ, RZ, UR7, P1 ;  /* 0x00000007ff0d7e24 */ /* 0x000fe200088e06ff */
[----:B------:R-:W-:Y:S01]  /*06c0*/  SHF.R.U32.HI R20, RZ, 0x14, R15 ;  /* 0x00000014ff147819 */ /* 0x000fe2000001160f */
[----:B------:R-:W-:Y:S01]  /*06d0*/  IMAD.X R19, RZ, RZ, UR7, P0 ;  /* 0x00000007ff137e24 */ /* 0x000fe200080e06ff */
[----:B------:R-:W-:-:S02]  /*06e0*/  IADD3 R16, P1, PT, R14, UR6, RZ ;  /* 0x000000060e107c10 */ /* 0x000fc4000ff3e0ff */
[----:B0-----:R-:W-:Y:S01]  /*06f0*/  SHF.R.U32.HI R11, RZ, 0x18, R15 ;  /* 0x00000018ff0b7819 */ /* 0x001fe2000001160f */
[----:B------:R0:W3:Y:S01]  /*0700*/  LDG.E.U8.CONSTANT R9, desc[UR8][R12.64+0x10] ;  /* 0x000010080c097981 */ /* 0x0000e2000c1e9100 */
[----:B------:R-:W-:Y:S02]  /*0710*/  IADD3 R10, P2, PT, R17, UR6, RZ ;  /* 0x00000006110a7c10 */ /* 0x000fe4000ff5e0ff */
[----:B------:R-:W-:Y:S01]  /*0720*/  LOP3.LUT R20, R20, 0xf, RZ, 0xc0, !PT ;  /* 0x0000000f14147812 */ /* 0x000fe200078ec0ff */
[----:B------:R-:W4:Y:S01]  /*0730*/  LDG.E.U8.CONSTANT R18, desc[UR8][R18.64+0x20] ;  /* 0x0000200812127981 */ /* 0x000f22000c1e9100 */
[----:B------:R-:W-:Y:S01]  /*0740*/  IMAD.X R17, RZ, RZ, UR7, P1 ;  /* 0x00000007ff117e24 */ /* 0x000fe200088e06ff */
[----:B------:R-:W-:Y:S01]  /*0750*/  LOP3.LUT R21, R11, 0xf, RZ, 0xc0, !PT ;  /* 0x0000000f0b157812 */ /* 0x000fe200078ec0ff */
[----:B------:R-:W-:Y:S01]  /*0760*/  IMAD.X R11, RZ, RZ, UR7, P2 ;  /* 0x00000007ff0b7e24 */ /* 0x000fe200090e06ff */
[----:B0-----:R-:W-:Y:S02]  /*0770*/  IADD3 R12, P0, PT, R20, UR6, RZ ;  /* 0x00000006140c7c10 */ /* 0x001fe4000ff1e0ff */
[----:B------:R-:W2:Y:S01]  /*0780*/  LDG.E.U8.CONSTANT R16, desc[UR8][R16.64+0x30] ;  /* 0x0000300810107981 */ /* 0x000ea2000c1e9100 */
[----:B------:R-:W-:-:S02]  /*0790*/  LEA.HI R14, P2, R15, UR6, RZ, 0x4 ;  /* 0x000000060f0e7c11 */ /* 0x000fc4000f8520ff */
[----:B------:R-:W-:Y:S01]  /*07a0*/  IADD3 R20, P1, PT, R21, UR6, RZ ;  /* 0x0000000615147c10 */ /* 0x000fe2000ff3e0ff */
[----:B------:R-:W2:Y:S01]  /*07b0*/  LDG.E.U8.CONSTANT R10, desc[UR8][R10.64+0x40] ;  /* 0x000040080a0a7981 */ /* 0x000ea2000c1e9100 */
[----:B------:R-:W-:Y:S02]  /*07c0*/  IMAD.X R13, RZ, RZ, UR7, P0 ;  /* 0x00000007ff0d7e24 */ /* 0x000fe400080e06ff */
[----:B------:R-:W-:Y:S02]  /*07d0*/  IMAD.X R15, RZ, RZ, UR7, P2 ;  /* 0x00000007ff0f7e24 */ /* 0x000fe400090e06ff */
[----:B------:R-:W-:Y:S01]  /*07e0*/  IMAD.X R21, RZ, RZ, UR7, P1 ;  /* 0x00000007ff157e24 */ /* 0x000fe200088e06ff */
[----:B------:R-:W2:Y:S04]  /*07f0*/  LDG.E.U8.CONSTANT R12, desc[UR8][R12.64+0x50] ;  /* 0x000050080c0c7981 */ /* 0x000ea8000c1e9100 */
[----:B------:R-:W2:Y:S04]  /*0800*/  LDG.E.U8.CONSTANT R14, desc[UR8][R14.64+0x70] ;  /* 0x000070080e0e7981 */ /* 0x000ea8000c1e9100 */
[----:B------:R-:W2:Y:S01]  /*0810*/  LDG.E.U8.CONSTANT R20, desc[UR8][R20.64+0x60] ;  /* 0x0000600814147981 */ /* 0x000ea2000c1e9100 */
[----:B------:R-:W-:-:S05]  /*0820*/  VIADD R0, R0, 0x2 ;  /* 0x0000000200007836 */ /* 0x000fca0000000000 */
[----:B------:R-:W-:Y:S02]  /*0830*/  ISETP.NE.AND P0, PT, R0, 0x21, PT ;  /* 0x000000210000780c */ /* 0x000fe40003f05270 */
[----:B------:R-:W-:-:S05]  /*0840*/  IADD3 R6, P1, PT, R6, 0x8, RZ ;  /* 0x0000000806067810 */ /* 0x000fca0007f3e0ff */
[----:B------:R-:W-:Y:S02]  /*0850*/  IMAD.X R7, RZ, RZ, R7, P1 ;  /* 0x000000ffff077224 */ /* 0x000fe400008e0607 */
[----:B---3--:R-:W-:Y:S02]  /*0860*/  IMAD.SHL.U32 R9, R9, 0x10, RZ ;  /* 0x0000001009097824 */ /* 0x008fe400078e00ff */
[----:B----4-:R-:W-:-:S05]  /*0870*/  IMAD.SHL.U32 R18, R18, 0x100, RZ ;  /* 0x0000010012127824 */ /* 0x010fca00078e00ff */
[----:B--2---:R-:W-:Y:S01]  /*0880*/  LOP3.LUT R8, R18, R9, R8, 0xfe, !PT ;  /* 0x0000000912087212 */ /* 0x004fe200078efe08 */
[----:B------:R-:W-:Y:S02]  /*0890*/  IMAD.SHL.U32 R9, R16, 0x1000, RZ ;  /* 0x0000100010097824 */ /* 0x000fe400078e00ff */
[----:B------:R-:W-:-:S05]  /*08a0*/  IMAD.U32 R16, R10, 0x10000, RZ ;  /* 0x000100000a107824 */ /* 0x000fca00078e00ff */
[----:B------:R-:W-:Y:S01]  /*08b0*/  LOP3.LUT R8, R16, R9, R8, 0xfe, !PT ;  /* 0x0000000910087212 */ /* 0x000fe200078efe08 */
[----:B------:R-:W-:Y:S02]  /*08c0*/  IMAD.SHL.U32 R9, R12, 0x100000, RZ ;  /* 0x001000000c097824 */ /* 0x000fe400078e00ff */
[----:B------:R-:W-:-:S03]  /*08d0*/  IMAD.SHL.U32 R10, R14, 0x10000000, RZ ;  /* 0x100000000e0a7824 */ /* 0x000fc600078e00ff */
[----:B------:R-:W-:Y:S01]  /*08e0*/  LOP3.LUT R8, R9, R8, RZ, 0xfc, !PT ;  /* 0x0000000809087212 */ /* 0x000fe200078efcff */
[----:B------:R-:W-:-:S05]  /*08f0*/  IMAD.SHL.U32 R11, R20, 0x1000000, RZ ;  /* 0x01000000140b7824 */ /* 0x000fca00078e00ff */
[----:B------:R-:W-:-:S04]  /*0900*/  LOP3.LUT R11, R10, R11, R8, 0xfe, !PT ;  /* 0x0000000b0a0b7212 */ /* 0x000fc800078efe08 */
[----:B------:R-:W-:-:S04]  /*0910*/  SHF.L.W.U32.HI R8, R11, 0xb, R8 ;  /* 0x0000000b0b087819 */ /* 0x000fc80000010e08 */
[----:B------:R-:W-:Y:S01]  /*0920*/  LOP3.LUT R5, R8, R5, RZ, 0x3c, !PT ;  /* 0x0000000508057212 */ /* 0x000fe200078e3cff */
[----:B------:R-:W-:Y:S06]  /*0930*/  @!P0 BRA `(.L_x_2) ;  /* 0x0000001400f08947 */ /* 0x000fec0003800000 */
[----:B------:R-:W-:Y:S05]  /*0940*/  BRA `(.L_x_3) ;  /* 0xfffffff800087947 */ /* 0x000fea000383ffff */
.L_x_1:
[----:B------:R-:W0:Y:S01]  /*0950*/  LDCU.64 UR26, c[0x0][0x390] ;  /* 0x00007200ff1a77ac */ /* 0x000e220008000a00 */
[----:B------:R-:W1:Y:S01]  /*0960*/  LDCU.64 UR24, c[0x4][URZ] ;  /* 0x01000000ff1877ac */ /* 0x000e620008000a00 */
[----:B0-----:R-:W-:-:S04]  /*0970*/  UIADD3 UR4, UP0, UPT, URZ, UR26, URZ ;  /* 0x0000001aff047290 */ /* 0x001fc8000ff1e0ff */
[----:B------:R-:W-:Y:S02]  /*0980*/  UIADD3.X UR5, UPT, UPT, URZ, UR27, URZ, UP0, !UPT ;  /* 0x0000001bff057290 */ /* 0x000fe400087fe4ff */
[----:B------:R-:W-:-:S04]  /*0990*/  IMAD.U32 R6, RZ, RZ, UR4 ;  /* 0x00000004ff067e24 */ /* 0x000fc8000f8e00ff */
[----:B------:R-:W-:-:S05]  /*09a0*/  IMAD.U32 R7, RZ, RZ, UR5 ;  /* 0x00000005ff077e24 */ /* 0x000fca000f8e00ff */
[----:B------:R-:W2:Y:S01]  /*09b0*/  LDG.E R0, desc[UR8][R6.64] ;  /* 0x0000000806007981 */ /* 0x000ea2000c1e1900 */
[----:B-1----:R-:W-:Y:S02]  /*09c0*/  UIADD3 UR21, UP2, UPT, UR24, 0x10, URZ ;  /* 0x0000001018157890 */ /* 0x002fe4000ff5e0ff */
[----:B------:R-:W-:Y:S02]  /*09d0*/  UIADD3 UR4, UP3, UPT, UR24, 0x20, URZ ;  /* 0x0000002018047890 */ /* 0x000fe4000ff7e0ff */
[----:B------:R-:W-:Y:S02]  /*09e0*/  UIADD3.X UR22, UPT, UPT, URZ, UR25, URZ, UP2, !UPT ;  /* 0x00000019ff167290 */ /* 0x000fe400097fe4ff */
[----:B------:R-:W-:Y:S02]  /*09f0*/  UIADD3 UR18, UP4, UPT, UR24, 0x30, URZ ;  /* 0x0000003018127890 */ /* 0x000fe4000ff9e0ff */
[----:B------:R-:W-:Y:S02]  /*0a00*/  UIADD3.X UR20, UPT, UPT, URZ, UR25, URZ, UP3, !UPT ;  /* 0x00000019ff147290 */ /* 0x000fe40009ffe4ff */
[----:B------:R-:W-:-:S02]  /*0a10*/  UIADD3 UR16, UP0, UPT, UR24, 0x40, URZ ;  /* 0x0000004018107890 */ /* 0x000fc4000ff1e0ff */
[----:B------:R-:W-:Y:S02]  /*0a20*/  UIADD3.X UR19, UPT, UPT, URZ, UR25, URZ, UP4, !UPT ;  /* 0x00000019ff137290 */ /* 0x000fe4000a7fe4ff */
[----:B------:R-:W-:Y:S02]  /*0a30*/  UIADD3 UR14, UP1, UPT, UR24, 0x50, URZ ;  /* 0x00000050180e7890 */ /* 0x000fe4000ff3e0ff */
[----:B------:R-:W-:Y:S02]  /*0a40*/  UIADD3.X UR17, UPT, UPT, URZ, UR25, URZ, UP0, !UPT ;  /* 0x00000019ff117290 */ /* 0x000fe400087fe4ff */
[----:B------:R-:W-:Y:S02]  /*0a50*/  UIADD3.X UR15, UPT, UPT, URZ, UR25, URZ, UP1, !UPT ;  /* 0x00000019ff0f7290 */ /* 0x000fe40008ffe4ff */
[----:B------:R-:W-:Y:S02]  /*0a60*/  UIADD3 UR12, UP2, UPT, UR24, 0x60, URZ ;  /* 0x00000060180c7890 */ /* 0x000fe4000ff5e0ff */
[----:B------:R-:W-:-:S02]  /*0a70*/  UIADD3 UR10, UP3, UPT, UR24, 0x70, URZ ;  /* 0x00000070180a7890 */ /* 0x000fc4000ff7e0ff */
[----:B------:R-:W-:Y:S02]  /*0a80*/  UIADD3.X UR13, UPT, UPT, URZ, UR25, URZ, UP2, !UPT ;  /* 0x00000019ff0d7290 */ /* 0x000fe400097fe4ff */
[----:B------:R-:W-:Y:S02]  /*0a90*/  UIADD3.X UR11, UPT, UPT, URZ, UR25, URZ, UP3, !UPT ;  /* 0x00000019ff0b7290 */ /* 0x000fe40009ffe4ff */
[----:B------:R-:W-:-:S04]  /*0aa0*/  UIADD3 UR5, UP0, UPT, UR26, 0x4, URZ ;  /* 0x000000041a057890 */ /* 0x000fc8000ff1e0ff */
[----:B------:R-:W-:-:S06]  /*0ab0*/  UIADD3.X UR6, UPT, UPT, URZ, UR27, URZ, UP0, !UPT ;  /* 0x0000001bff067290 */ /* 0x000fcc00087fe4ff */
[----:B------:R-:W-:Y:S02]  /*0ac0*/  IMAD.U32 R19, RZ, RZ, UR6 ;  /* 0x00000006ff137e24 */ /* 0x000fe4000f8e00ff */
[----:B--2--5:R-:W-:-:S05]  /*0ad0*/  IMAD.IADD R0, R5, 0x1, R0 ;  /* 0x0000000105007824 */ /* 0x024fca00078e0200 */
[----:B------:R-:W-:Y:S02]  /*0ae0*/  LOP3.LUT R10, R0, 0xf, RZ, 0xc0, !PT ;  /* 0x0000000f000a7812 */ /* 0x000fe400078ec0ff */
[--C-:B------:R-:W-:Y:S02]  /*0af0*/  SHF.R.U32.HI R8, RZ, 0x4, R0.reuse ;  /* 0x00000004ff087819 */ /* 0x100fe40000011600 */
[----:B------:R-:W-:Y:S02]  /*0b00*/  IADD3 R10, P0, PT, R10, UR24, RZ ;  /* 0x000000180a0a7c10 */ /* 0x000fe4000ff1e0ff */
[--C-:B------:R-:W-:Y:S02]  /*0b10*/  SHF.R.U32.HI R6, RZ, 0x8, R0.reuse ;  /* 0x00000008ff067819 */ /* 0x100fe40000011600 */
[----:B------:R-:W-:Y:S01]  /*0b20*/  LOP3.LUT R8, R8, 0xf, RZ, 0xc0, !PT ;  /* 0x0000000f08087812 */ /* 0x000fe200078ec0ff */
[----:B------:R-:W-:Y:S01]  /*0b30*/  IMAD.X R11, RZ, RZ, UR25, P0 ;  /* 0x00000019ff0b7e24 */ /* 0x000fe200080e06ff */
[----:B------:R-:W-:-:S02]  /*0b40*/  SHF.R.U32.HI R7, RZ, 0xc, R0 ;  /* 0x0000000cff077819 */ /* 0x000fc40000011600 */
[----:B------:R-:W-:Y:S02]  /*0b50*/  LOP3.LUT R6, R6, 0xf, RZ, 0xc0, !PT ;  /* 0x0000000f06067812 */ /* 0x000fe400078ec0ff */
[----:B------:R-:W-:Y:S02]  /*0b60*/  IADD3 R12, P0, PT, R8, UR21, RZ ;  /* 0x00000015080c7c10 */ /* 0x000fe4000ff1e0ff */
[----:B------:R-:W-:Y:S02]  /*0b70*/  LOP3.LUT R7, R7, 0xf, RZ, 0xc0, !PT ;  /* 0x0000000f07077812 */ /* 0x000fe400078ec0ff */
[----:B------:R-:W-:Y:S01]  /*0b80*/  SHF.R.U32.HI R18, RZ, 0x10, R0 ;  /* 0x00000010ff127819 */ /* 0x000fe20000011600 */
[----:B------:R-:W-:Y:S01]  /*0b90*/  IMAD.X R13, RZ, RZ, UR22, P0 ;  /* 0x00000016ff0d7e24 */ /* 0x000fe200080e06ff */
[----:B------:R-:W-:Y:S02]  /*0ba0*/  IADD3 R14, P1, PT, R6, UR4, RZ ;  /* 0x00000004060e7c10 */ /* 0x000fe4000ff3e0ff */
[----:B------:R0:W2:Y:S01]  /*0bb0*/  LDG.E.U8.CONSTANT R6, desc[UR8][R10.64] ;  /* 0x000000080a067981 */ /* 0x0000a2000c1e9100 */
[----:B------:R-:W-:-:S02]  /*0bc0*/  LOP3.LUT R18, R18, 0xf, RZ, 0xc0, !PT ;  /* 0x0000000f12127812 */ /* 0x000fc400078ec0ff */
[----:B------:R-:W-:Y:S01]  /*0bd0*/  IADD3 R16, P0, PT, R7, UR18, RZ ;  /* 0x0000001207107c10 */ /* 0x000fe2000ff1e0ff */
[----:B------:R-:W-:Y:S01]  /*0be0*/  IMAD.X R15, RZ, RZ, UR20, P1 ;  /* 0x00000014ff0f7e24 */ /* 0x000fe200088e06ff */
[----:B------:R1:W3:Y:S03]  /*0bf0*/  LDG.E.U8.CONSTANT R7, desc[UR8][R12.64] ;  /* 0x000000080c077981 */ /* 0x0002e6000c1e9100 */
[----:B------:R-:W-:Y:S01]  /*0c00*/  IMAD.X R17, RZ, RZ, UR19, P0 ;  /* 0x00000013ff117e24 */ /* 0x000fe200080e06ff */
[----:B------:R4:W2:Y:S01]  /*0c10*/  LDG.E.U8.CONSTANT R8, desc[UR8][R14.64] ;  /* 0x000000080e087981 */ /* 0x0008a2000c1e9100 */
[--C-:B0-----:R-:W-:Y:S02]  /*0c20*/  SHF.R.U32.HI R10, RZ, 0x14, R0.reuse ;  /* 0x00000014ff0a7819 */ /* 0x101fe40000011600 */
[----:B------:R-:W-:Y:S01]  /*0c30*/  SHF.R.U32.HI R11, RZ, 0x18, R0 ;  /* 0x00000018ff0b7819 */ /* 0x000fe20000011600 */
[----:B------:R0:W2:Y:S01]  /*0c40*/  LDG.E.U8.CONSTANT R9, desc[UR8][R16.64] ;  /* 0x0000000810097981 */ /* 0x0000a2000c1e9100 */
[----:B-1----:R-:W-:-:S02]  /*0c50*/  LOP3.LUT R12, R10, 0xf, RZ, 0xc0, !PT ;  /* 0x0000000f0a0c7812 */ /* 0x002fc400078ec0ff */
[----:B------:R-:W-:Y:S02]  /*0c60*/  IADD3 R10, P1, PT, R18, UR16, RZ ;  /* 0x00000010120a7c10 */ /* 0x000fe4000ff3e0ff */
[----:B----4-:R-:W-:Y:S02]  /*0c70*/  LOP3.LUT R14, R11, 0xf, RZ, 0xc0, !PT ;  /* 0x0000000f0b0e7812 */ /* 0x010fe400078ec0ff */
[----:B------:R-:W-:Y:S01]  /*0c80*/  IADD3 R12, P0, PT, R12, UR14, RZ ;  /* 0x0000000e0c0c7c10 */ /* 0x000fe2000ff1e0ff */
[----:B------:R-:W-:Y:S01]  /*0c90*/  IMAD.X R11, RZ, RZ, UR17, P1 ;  /* 0x00000011ff0b7e24 */ /* 0x000fe200088e06ff */
[----:B0-----:R-:W-:Y:S02]  /*0ca0*/  LEA.HI R16, P2, R0, UR10, RZ, 0x4 ;  /* 0x0000000a00107c11 */ /* 0x001fe4000f8520ff */
[----:B------:R-:W-:Y:S01]  /*0cb0*/  IADD3 R14, P1, PT, R14, UR12, RZ ;  /* 0x0000000c0e0e7c10 */ /* 0x000fe2000ff3e0ff */
[----:B------:R-:W-:Y:S01]  /*0cc0*/  IMAD.X R13, RZ, RZ, UR15, P0 ;  /* 0x0000000fff0d7e24 */ /* 0x000fe200080e06ff */
[----:B------:R-:W4:Y:S01]  /*0cd0*/  LDG.E.U8.CONSTANT R10, desc[UR8][R10.64] ;  /* 0x000000080a0a7981 */ /* 0x000f22000c1e9100 */
[----:B------:R-:W-:-:S02]  /*0ce0*/  IMAD.X R17, RZ, RZ, UR11, P2 ;  /* 0x0000000bff117e24 */ /* 0x000fc400090e06ff */
[----:B------:R-:W-:Y:S01]  /*0cf0*/  IMAD.X R15, RZ, RZ, UR13, P1 ;  /* 0x0000000dff0f7e24 */ /* 0x000fe200088e06ff */
[----:B------:R-:W4:Y:S04]  /*0d00*/  LDG.E.U8.CONSTANT R12, desc[UR8][R12.64] ;  /* 0x000000080c0c7981 */ /* 0x000f28000c1e9100 */
[----:B------:R-:W4:Y:S04]  /*0d10*/  LDG.E.U8.CONSTANT R16, desc[UR8][R16.64] ;  /* 0x0000000810107981 */ /* 0x000f28000c1e9100 */
[----:B------:R-:W4:Y:S01]  /*0d20*/  LDG.E.U8.CONSTANT R14, desc[UR8][R14.64] ;  /* 0x000000080e0e7981 */ /* 0x000f22000c1e9100 */
[----:B------:R-:W-:-:S05]  /*0d30*/  IMAD.U32 R18, RZ, RZ, UR5 ;  /* 0x00000005ff127e24 */ /* 0x000fca000f8e00ff */
[----:B------:R-:W4:Y:S01]  /*0d40*/  LDG.E R19, desc[UR8][R18.64] ;  /* 0x0000000812137981 */ /* 0x000f22000c1e1900 */
[----:B---3--:R-:W-:Y:S02]  /*0d50*/  IMAD.SHL.U32 R7, R7, 0x10, RZ ;  /* 0x0000001007077824 */ /* 0x008fe400078e00ff */
[----:B--2---:R-:W-:Y:S02]  /*0d60*/  IMAD.SHL.U32 R8, R8, 0x100, RZ ;  /* 0x0000010008087824 */ /* 0x004fe400078e00ff */
[----:B------:R-:W-:-:S03]  /*0d70*/  IMAD.SHL.U32 R9, R9, 0x1000, RZ ;  /* 0x0000100009097824 */ /* 0x000fc600078e00ff */
[----:B------:R-:W-:Y:S01]  /*0d80*/  LOP3.LUT R6, R8, R7, R6, 0xfe, !PT ;  /* 0x0000000708067212 */ /* 0x000fe200078efe06 */
[----:B----4-:R-:W-:Y:S02]  /*0d90*/  IMAD.U32 R10, R10, 0x10000, RZ ;  /* 0x000100000a0a7824 */ /* 0x010fe400078e00ff */
        /* <DEDUP_REMOVED lines=21> */
[----:B------:R-:W-:Y:S01]  /*0ef0*/  LOP3.LUT R10, R10, 0xf, RZ, 0xc0, !PT ;  /* 0x0000000f0a0a7812 */ /* 0x000fe200078ec0ff */
[----:B------:R-:W-:Y:S01]  /*0f00*/  IMAD.X R13, RZ, RZ, UR22, P1 ;  /* 0x00000016ff0d7e24 */ /* 0x000fe200088e06ff */
[----:B------:R-:W-:Y:S01]  /*0f10*/  LOP3.LUT R11, R11, 0xf, RZ, 0xc0, !PT ;  /* 0x0000000f0b0b7812 */ /* 0x000fe200078ec0ff */
[----:B------:R-:W-:Y:S01]  /*0f20*/  IMAD.X R15, RZ, RZ, UR20, P0 ;  /* 0x00000014ff0f7e24 */ /* 0x000fe200080e06ff */
[----:B------:R-:W-:-:S02]  /*0f30*/  SHF.R.U32.HI R16, RZ, 0x14, R6 ;  /* 0x00000014ff107819 */ /* 0x000fc40000011606 */
[----:B------:R-:W-:Y:S01]  /*0f40*/  IADD3 R10, P1, PT, R10, UR18, RZ ;  /* 0x000000120a0a7c10 */ /* 0x000fe2000ff3e0ff */
[----:B------:R1:W3:Y:S01]  /*0f50*/  LDG.E.U8.CONSTANT R7, desc[UR8][R12.64] ;  /* 0x000000080c077981 */ /* 0x0002e2000c1e9100 */
[----:B0-----:R-:W-:Y:S02]  /*0f60*/  SHF.R.U32.HI R9, RZ, 0x18, R6 ;  /* 0x00000018ff097819 */ /* 0x001fe40000011606 */
[----:B------:R-:W-:Y:S01]  /*0f70*/  IADD3 R8, P2, PT, R11, UR16, RZ ;  /* 0x000000100b087c10 */ /* 0x000fe2000ff5e0ff */
[----:B------:R-:W4:Y:S01]  /*0f80*/  LDG.E.U8.CONSTANT R14, desc[UR8][R14.64] ;  /* 0x000000080e0e7981 */ /* 0x000f22000c1e9100 */
[----:B------:R-:W-:Y:S01]  /*0f90*/  LOP3.LUT R16, R16, 0xf, RZ, 0xc0, !PT ;  /* 0x0000000f10107812 */ /* 0x000fe200078ec0ff */
[----:B------:R-:W-:Y:S01]  /*0fa0*/  IMAD.X R11, RZ, RZ, UR19, P1 ;  /* 0x00000013ff0b7e24 */ /* 0x000fe200088e06ff */
[----:B------:R-:W-:Y:S01]  /*0fb0*/  LOP3.LUT R17, R9, 0xf, RZ, 0xc0, !PT ;  /* 0x0000000f09117812 */ /* 0x000fe200078ec0ff */
[----:B------:R-:W-:Y:S01]  /*0fc0*/  IMAD.X R9, RZ, RZ, UR17, P2 ;  /* 0x00000011ff097e24 */ /* 0x000fe200090e06ff */
[----:B-1----:R-:W-:-:S02]  /*0fd0*/  IADD3 R12, P0, PT, R16, UR14, RZ ;  /* 0x0000000e100c7c10 */ /* 0x002fc4000ff1e0ff */
[----:B------:R-:W2:Y:S01]  /*0fe0*/  LDG.E.U8.CONSTANT R10, desc[UR8][R10.64] ;  /* 0x000000080a0a7981 */ /* 0x000ea2000c1e9100 */
[----:B------:R-:W-:Y:S02]  /*0ff0*/  LEA.HI R18, P2, R6, UR10, RZ, 0x4 ;  /* 0x0000000a06127c11 */ /* 0x000fe4000f8520ff */
        /* <DEDUP_REMOVED lines=8> */
[----:B------:R-:W-:Y:S01]  /*1080*/  UMOV UR6, 0x3 ;  /* 0x0000000300067882 */ /* 0x000fe20000000000 */
[----:B---3--:R-:W-:-:S02]  /*1090*/  IMAD.SHL.U32 R7, R7, 0x10, RZ ;  /* 0x0000001007077824 */ /* 0x008fc400078e00ff */
        /* <DEDUP_REMOVED lines=11> */
[----:B------:R-:W-:-:S07]  /*1150*/  LOP3.LUT R5, R0, R5, RZ, 0x3c, !PT ;  /* 0x0000000500057212 */ /* 0x000fce00078e3cff */
.L_x_4:
[----:B------:R-:W-:-:S04]  /*1160*/  USHF.L.U32 UR4, UR6, 0x2, URZ ;  /* 0x0000000206047899 */ /* 0x000fc800080006ff */
[----:B------:R-:W-:-:S04]  /*1170*/  UIADD3 UR5, UPT, UPT, UR4, -0x4, URZ ;  /* 0xfffffffc04057890 */ /* 0x000fc8000fffe0ff */
[----:B------:R-:W-:-:S04]  /*1180*/  ULOP3.LUT UR5, UR5, 0x18, URZ, 0xc0, !UPT ;  /* 0x0000001805057892 */ /* 0x000fc8000f8ec0ff */
[----:B------:R-:W-:-:S04]  /*1190*/  UIADD3 UR5, UP0, UPT, UR5, UR26, URZ ;  /* 0x0000001a05057290 */ /* 0x000fc8000ff1e0ff */
[----:B------:R-:W-:Y:S02]  /*11a0*/  UIADD3.X UR7, UPT, UPT, URZ, UR27, URZ, UP0, !UPT ;  /* 0x0000001bff077290 */ /* 0x000fe400087fe4ff */
[----:B------:R-:W-:-:S04]  /*11b0*/  IMAD.U32 R8, RZ, RZ, UR5 ;  /* 0x00000005ff087e24 */ /* 0x000fc8000f8e00ff */
[----:B------:R-:W-:-:S05]  /*11c0*/  IMAD.U32 R9, RZ, RZ, UR7 ;  /* 0x00000007ff097e24 */ /* 0x000fca000f8e00ff */
[----:B------:R-:W2:Y:S01]  /*11d0*/  LDG.E R6, desc[UR8][R8.64] ;  /* 0x0000000808067981 */ /* 0x000ea2000c1e1900 */
[----:B------:R-:W-:Y:S02]  /*11e0*/  UIADD3 UR7, UPT, UPT, UR24, 0x20, URZ ;  /* 0x0000002018077890 */ /* 0x000fe4000fffe0ff */
[----:B------:R-:W-:-:S04]  /*11f0*/  ULOP3.LUT UR4, UR4, 0x1c, URZ, 0xc0, !UPT ;  /* 0x0000001c04047892 */ /* 0x000fc8000f8ec0ff */
[----:B------:R-:W-:-:S04]  /*1200*/  UIADD3 UR4, UP0, UPT, UR4, UR26, URZ ;  /* 0x0000001a04047290 */ /* 0x000fc8000ff1e0ff */
[----:B------:R-:W-:Y:S01]  /*1210*/  UIADD3.X UR5, UPT, UPT, URZ, UR27, URZ, UP0, !UPT ;  /* 0x0000001bff057290 */ /* 0x000fe200087fe4ff */
[----:B--2---:R-:W-:-:S05]  /*1220*/  IMAD.IADD R6, R6, 0x1, R5 ;  /* 0x0000000106067824 */ /* 0x004fca00078e0205 */
[----:B------:R-:W-:Y:S02]  /*1230*/  LOP3.LUT R12, R6, 0xf, RZ, 0xc0, !PT ;  /* 0x0000000f060c7812 */ /* 0x000fe400078ec0ff */
[--C-:B------:R-:W-:Y:S02]  /*1240*/  SHF.R.U32.HI R0, RZ, 0x4, R6.reuse ;  /* 0x00000004ff007819 */ /* 0x100fe40000011606 */
[----:B------:R-:W-:Y:S02]  /*1250*/  IADD3 R12, P0, PT, R12, UR24, RZ ;  /* 0x000000180c0c7c10 */ /* 0x000fe4000ff1e0ff */
[----:B------:R-:W-:Y:S02]  /*1260*/  LOP3.LUT R0, R0, 0xf, RZ, 0xc0, !PT ;  /* 0x0000000f00007812 */ /* 0x000fe400078ec0ff */
[----:B------:R-:W-:Y:S01]  /*1270*/  SHF.R.U32.HI R7, RZ, 0x8, R6 ;  /* 0x00000008ff077819 */ /* 0x000fe20000011606 */
[----:B------:R-:W-:Y:S01]  /*1280*/  IMAD.X R13, RZ, RZ, UR25, P0 ;  /* 0x00000019ff0d7e24 */ /* 0x000fe200080e06ff */
[----:B------:R-:W-:-:S02]  /*1290*/  IADD3 R14, P0, PT, R0, UR21, RZ ;  /* 0x00000015000e7c10 */ /* 0x000fc4000ff1e0ff */
[--C-:B------:R-:W-:Y:S02]  /*12a0*/  SHF.R.U32.HI R8, RZ, 0xc, R6.reuse ;  /* 0x0000000cff087819 */ /* 0x100fe40000011606 */
[----:B------:R-:W-:Y:S01]  /*12b0*/  LOP3.LUT R16, R7, 0xf, RZ, 0xc0, !PT ;  /* 0x0000000f07107812 */ /* 0x000fe200078ec0ff */
[----:B------:R-:W-:Y:S01]  /*12c0*/  IMAD.X R15, RZ, RZ, UR22, P0 ;  /* 0x00000016ff0f7e24 */ /* 0x000fe200080e06ff */
[--C-:B------:R-:W-:Y:S01]  /*12d0*/  SHF.R.U32.HI R9, RZ, 0x10, R6.reuse ;  /* 0x00000010ff097819 */ /* 0x100fe20000011606 */
[----:B------:R0:W2:Y:S01]  /*12e0*/  LDG.E.U8.CONSTANT R0, desc[UR8][R12.64] ;  /* 0x000000080c007981 */ /* 0x0000a2000c1e9100 */
[----:B------:R-:W-:Y:S02]  /*12f0*/  LOP3.LUT R8, R8, 0xf, RZ, 0xc0, !PT ;  /* 0x0000000f08087812 */ /* 0x000fe400078ec0ff */
[----:B------:R-:W-:Y:S01]  /*1300*/  IADD3 R16, P0, PT, R16, UR7, RZ ;  /* 0x0000000710107c10 */ /* 0x000fe2000ff1e0ff */
[----:B------:R1:W3:Y:S01]  /*1310*/  LDG.E.U8.CONSTANT R7, desc[UR8][R14.64] ;  /* 0x000000080e077981 */ /* 0x0002e2000c1e9100 */
[----:B------:R-:W-:-:S02]  /*1320*/  SHF.R.U32.HI R11, RZ, 0x14, R6 ;  /* 0x00000014ff0b7819 */ /* 0x000fc40000011606 */
[----:B------:R-:W-:Y:S01]  /*1330*/  LOP3.LUT R9, R9, 0xf, RZ, 0xc0, !PT ;  /* 0x0000000f09097812 */ /* 0x000fe200078ec0ff */
[----:B------:R-:W-:Y:S01]  /*1340*/  IMAD.X R17, RZ, RZ, UR20, P0 ;  /* 0x00000014ff117e24 */ /* 0x000fe200080e06ff */
[----:B------:R-:W-:Y:S02]  /*1350*/  IADD3 R10, P1, PT, R8, UR18, RZ ;  /* 0x00000012080a7c10 */ /* 0x000fe4000ff3e0ff */
[----:B0-----:R-:W-:Y:S02]  /*1360*/  LOP3.LUT R13, R11, 0xf, RZ, 0xc0, !PT ;  /* 0x0000000f0b0d7812 */ /* 0x001fe400078ec0ff */
[----:B------:R-:W-:Y:S01]  /*1370*/  IADD3 R8, P2, PT, R9, UR16, RZ ;  /* 0x0000001009087c10 */ /* 0x000fe2000ff5e0ff */
[----:B------:R-:W-:Y:S01]  /*1380*/  IMAD.X R11, RZ, RZ, UR19, P1 ;  /* 0x00000013ff0b7e24 */ /* 0x000fe200088e06ff */
[----:B------:R-:W-:Y:S01]  /*1390*/  SHF.R.U32.HI R18, RZ, 0x18, R6 ;  /* 0x00000018ff127819 */ /* 0x000fe20000011606 */
[----:B------:R-:W4:Y:S01]  /*13a0*/  LDG.E.U8.CONSTANT R12, desc[UR8][R16.64] ;  /* 0x00000008100c7981 */ /* 0x000f22000c1e9100 */
[----:B-1----:R-:W-:Y:S01]  /*13b0*/  IADD3 R14, P0, PT, R13, UR14, RZ ;  /* 0x0000000e0d0e7c10 */ /* 0x002fe2000ff1e0ff */
[----:B------:R-:W-:Y:S01]  /*13c0*/  IMAD.X R9, RZ, RZ, UR17, P2 ;  /* 0x00000011ff097e24 */ /* 0x000fe200090e06ff */
[----:B------:R-:W-:Y:S01]  /*13d0*/  LOP3.LUT R18, R18, 0xf, RZ, 0xc0, !PT ;  /* 0x0000000f12127812 */ /* 0x000fe200078ec0ff */
[----:B------:R0:W5:Y:S01]  /*13e0*/  LDG.E.U8.CONSTANT R13, desc[UR8][R10.64] ;  /* 0x000000080a0d7981 */ /* 0x000162000c1e9100 */
[----:B------:R-:W-:Y:S01]  /*13f0*/  LEA.HI R20, P2, R6, UR10, RZ, 0x4 ;  /* 0x0000000a06147c11 */ /* 0x000fe2000f8520ff */
[----:B------:R-:W-:Y:S01]  /*1400*/  IMAD.X R15, RZ, RZ, UR15, P0 ;  /* 0x0000000fff0f7e24 */ /* 0x000fe200080e06ff */
[----:B------:R-:W-:Y:S01]  /*1410*/  IADD3 R18, P1, PT, R18, UR12, RZ ;  /* 0x0000000c12127c10 */ /* 0x000fe2000ff3e0ff */
[----:B------:R-:W2:Y:S02]  /*1420*/  LDG.E.U8.CONSTANT R8, desc[UR8][R8.64] ;  /* 0x0000000808087981 */ /* 0x000ea4000c1e9100 */
[----:B------:R-:W-:-:S02]  /*1430*/  IMAD.X R21, RZ, RZ, UR11, P2 ;  /* 0x0000000bff157e24 */ /* 0x000fc400090e06ff */
[----:B------:R-:W2:Y:S01]  /*1440*/  LDG.E.U8.CONSTANT R14, desc[UR8][R14.64] ;  /* 0x000000080e0e7981 */ /* 0x000ea2000c1e9100 */
[----:B------:R-:W-:-:S03]  /*1450*/  IMAD.X R19, RZ, RZ, UR13, P1 ;  /* 0x0000000dff137e24 */ /* 0x000fc600088e06ff */
[----:B------:R-:W2:Y:S04]  /*1460*/  LDG.E.U8.CONSTANT R20, desc[UR8][R20.64] ;  /* 0x0000000814147981 */ /* 0x000ea8000c1e9100 */
[----:B------:R-:W2:Y:S01]  /*1470*/  LDG.E.U8.CONSTANT R18, desc[UR8][R18.64] ;  /* 0x0000000812127981 */ /* 0x000ea2000c1e9100 */
[----:B0-----:R-:W-:Y:S02]  /*1480*/  IMAD.U32 R11, RZ, RZ, UR5 ;  /* 0x00000005ff0b7e24 */ /* 0x001fe4000f8e00ff */
[----:B------:R-:W-:-:S05]  /*1490*/  IMAD.U32 R10, RZ, RZ, UR4 ;  /* 0x00000004ff0a7e24 */ /* 0x000fca000f8e00ff */
[----:B------:R-:W2:Y:S01]  /*14a0*/  LDG.E R11, desc[UR8][R10.64] ;  /* 0x000000080a0b7981 */ /* 0x000ea2000c1e1900 */
[----:B---3--:R-:W-:Y:S02]  /*14b0*/  IMAD.SHL.U32 R7, R7, 0x10, RZ ;  /* 0x0000001007077824 */ /* 0x008fe400078e00ff */
[----:B----4-:R-:W-:Y:S02]  /*14c0*/  IMAD.SHL.U32 R12, R12, 0x100, RZ ;  /* 0x000001000c0c7824 */ /* 0x010fe400078e00ff */
[----:B-----5:R-:W-:-:S03]  /*14d0*/  IMAD.SHL.U32 R13, R13, 0x1000, RZ ;  /* 0x000010000d0d7824 */ /* 0x020fc600078e00ff */
[----:B--2---:R-:W-:Y:S01]  /*14e0*/  LOP3.LUT R0, R12, R7, R0, 0xfe, !PT ;  /* 0x000000070c007212 */ /* 0x004fe200078efe00 */
        /* <DEDUP_REMOVED lines=33> */
[----:B------:R-:W-:Y:S01]  /*1700*/  LOP3.LUT R17, R9, 0xf, RZ, 0xc0, !PT ;  /* 0x0000000f09117812 */ /* 0x000fe200078ec0ff */
[----:B------:R-:W-:Y:S02]  /*1710*/  IMAD.X R11, RZ, RZ, UR19, P1 ;  /* 0x00000013ff0b7e24 */ /* 0x000fe400088e06ff */
[----:B------:R-:W-:Y:S01]  /*1720*/  IMAD.X R9, RZ, RZ, UR17, P2 ;  /* 0x00000011ff097e24 */ /* 0x000fe200090e06ff */
[----:B0-----:R-:W-:-:S02]  /*1730*/  IADD3 R12, P0, PT, R16, UR14, RZ ;  /* 0x0000000e100c7c10 */ /* 0x001fc4000ff1e0ff */
[----:B------:R-:W5:Y:S01]  /*1740*/  LDG.E.U8.CONSTANT R10, desc[UR8][R10.64] ;  /* 0x000000080a0a7981 */ /* 0x000f62000c1e9100 */
[----:B------:R-:W-:Y:S02]  /*1750*/  LEA.HI R18, P2, R6, UR10, RZ, 0x4 ;  /* 0x0000000a06127c11 */ /* 0x000fe4000f8520ff */
[----:B------:R-:W-:Y:S01]  /*1760*/  IADD3 R16, P1, PT, R17, UR12, RZ ;  /* 0x0000000c11107c10 */ /* 0x000fe2000ff3e0ff */
[----:B------:R-:W5:Y:S01]  /*1770*/  LDG.E.U8.CONSTANT R8, desc[UR8][R8.64] ;  /* 0x0000000808087981 */ /* 0x000f62000c1e9100 */
[----:B------:R-:W-:Y:S02]  /*1780*/  IMAD.X R13, RZ, RZ, UR15, P0 ;  /* 0x0000000fff0d7e24 */ /* 0x000fe400080e06ff */
[----:B------:R-:W-:Y:S02]  /*1790*/  IMAD.X R19, RZ, RZ, UR11, P2 ;  /* 0x0000000bff137e24 */ /* 0x000fe400090e06ff */
[----:B------:R-:W-:Y:S01]  /*17a0*/  IMAD.X R17, RZ, RZ, UR13, P1 ;  /* 0x0000000dff117e24 */ /* 0x000fe200088e06ff */
[----:B------:R-:W5:Y:S04]  /*17b0*/  LDG.E.U8.CONSTANT R12, desc[UR8][R12.64] ;  /* 0x000000080c0c7981 */ /* 0x000f68000c1e9100 */
[----:B------:R-:W5:Y:S04]  /*17c0*/  LDG.E.U8.CONSTANT R18, desc[UR8][R18.64] ;  /* 0x0000000812127981 */ /* 0x000f68000c1e9100 */
[----:B------:R-:W5:Y:S01]  /*17d0*/  LDG.E.U8.CONSTANT R16, desc[UR8][R16.64] ;  /* 0x0000000810107981 */ /* 0x000f62000c1e9100 */
[----:B------:R-:W-:-:S04]  /*17e0*/  UIADD3 UR6, UPT, UPT, UR6, 0x2, URZ ;  /* 0x0000000206067890 */ /* 0x000fc8000fffe0ff */
[----:B------:R-:W-:Y:S01]  /*17f0*/  UISETP.NE.AND UP0, UPT, UR6, 0x21, UPT ;  /* 0x000000210600788c */ /* 0x000fe2000bf05270 */
[----:B---3--:R-:W-:Y:S02]  /*1800*/  IMAD.SHL.U32 R7, R7, 0x10, RZ ;  /* 0x0000001007077824 */ /* 0x008fe400078e00ff */
[----:B----4-:R-:W-:-:S05]  /*1810*/  IMAD.SHL.U32 R14, R14, 0x100, RZ ;  /* 0x000001000e0e7824 */ /* 0x010fca00078e00ff */
[----:B--2---:R-:W-:Y:S01]  /*1820*/  LOP3.LUT R0, R14, R7, R0, 0xfe, !PT ;  /* 0x000000070e007212 */ /* 0x004fe200078efe00 */
[----:B-----5:R-:W-:Y:S02]  /*1830*/  IMAD.SHL.U32 R7, R10, 0x1000, RZ ;  /* 0x000010000a077824 */ /* 0x020fe400078e00ff */
        /* <DEDUP_REMOVED lines=9> */
[----:B------:R-:W-:Y:S06]  /*18d0*/  BRA.U UP0, `(.L_x_4) ;  /* 0xfffffff900207547 */ /* 0x000fec000b83ffff */
[----:B------:R-:W-:Y:S05]  /*18e0*/  BRA `(.L_x_2) ;  /* 0x0000000800047947 */ /* 0x000fea0003800000 */
.L_x_0:
[----:B------:R-:W0:Y:S01]  /*18f0*/  LDC.64 R6, c[0x0][0x390] ;  /* 0x0000e400ff067b82 */ /* 0x000e220000000a00 */
[----:B------:R-:W-:Y:S01]  /*1900*/  IMAD.MOV.U32 R24, RZ, RZ, 0x1 ;  /* 0x00000001ff187424 */ /* 0x000fe200078e00ff */
[----:B------:R-:W1:Y:S06]  /*1910*/  LDCU.64 UR4, c[0x4][URZ] ;  /* 0x01000000ff0477ac */ /* 0x000e6c0008000a00 */
.L_x_5:
[----:B------:R-:W-:-:S04]  /*1920*/  VIADD R13, R24, 0xffffffff ;  /* 0xffffffff180d7836 */ /* 0x000fc80000000000 */
[C---:B------:R-:W-:Y:S01]  /*1930*/  IMAD.SHL.U32 R0, R13.reuse, 0x4, RZ ;  /* 0x000000040d007824 */ /* 0x040fe200078e00ff */
[----:B------:R-:W-:-:S04]  /*1940*/  ISETP.GT.U32.AND P0, PT, R13, 0x17, PT ;  /* 0x000000170d00780c */ /* 0x000fc80003f04070 */
[----:B------:R-:W-:-:S09]  /*1950*/  LOP3.LUT R11, R0, 0x18, RZ, 0xc0, !PT ;  /* 0x00000018000b7812 */ /* 0x000fd200078ec0ff */
[----:B0-----:R-:W-:-:S05]  /*1960*/  @!P0 IADD3 R8, P1, PT, R11, R6, RZ ;  /* 0x000000060b088210 */ /* 0x001fca0007f3e0ff */
[----:B------:R-:W-:-:S05]  /*1970*/  @!P0 IMAD.X R9, RZ, RZ, R7, P1 ;  /* 0x000000ffff098224 */ /* 0x000fca00008e0607 */
[----:B------:R-:W2:Y:S01]  /*1980*/  @!P0 LDG.E R12, desc[UR8][R8.64] ;  /* 0x00000008080c8981 */ /* 0x000ea2000c1e1900 */
[----:B------:R-:W-:-:S04]  /*1990*/  @P0 LOP3.LUT R11, R11, 0x1c, RZ, 0x3c, !PT ;  /* 0x0000001c0b0b0812 */ /* 0x000fc800078e3cff */
[----:B------:R-:W-:-:S05]  /*19a0*/  @P0 IADD3 R10, P1, PT, R11, R6, RZ ;  /* 0x000000060b0a0210 */ /* 0x000fca0007f3e0ff */
[----:B------:R-:W-:Y:S02]  /*19b0*/  @P0 IMAD.X R11, RZ, RZ, R7, P1 ;  /* 0x000000ffff0b0224 */ /* 0x000fe400008e0607 */
[----:B------:R-:W-:-:S03]  /*19c0*/  IMAD.SHL.U32 R20, R24, 0x4, RZ ;  /* 0x0000000418147824 */ /* 0x000fc600078e00ff */
[----:B------:R-:W2:Y:S01]  /*19d0*/  @P0 LDG.E R12, desc[UR8][R10.64] ;  /* 0x000000080a0c0981 */ /* 0x000ea2000c1e1900 */
[----:B------:R-:W-:-:S13]  /*19e0*/  ISETP.GT.U32.AND P0, PT, R13, 0x16, PT ;  /* 0x000000160d00780c */ /* 0x000fda0003f04070 */
[----:B------:R-:W-:-:S04]  /*19f0*/  @!P0 LOP3.LUT R15, R20, 0x1c, RZ, 0xc0, !PT ;  /* 0x0000001c140f8812 */ /* 0x000fc800078ec0ff */
[----:B------:R-:W-:-:S05]  /*1a00*/  @!P0 IADD3 R14, P1, PT, R15, R6, RZ ;  /* 0x000000060f0e8210 */ /* 0x000fca0007f3e0ff */
[----:B------:R-:W-:-:S05]  /*1a10*/  @!P0 IMAD.X R15, RZ, RZ, R7, P1 ;  /* 0x000000ffff0f8224 */ /* 0x000fca00008e0607 */
[----:B------:R0:W3:Y:S01]  /*1a20*/  @!P0 LDG.E R19, desc[UR8][R14.64] ;  /* 0x000000080e138981 */ /* 0x0000e2000c1e1900 */
[----:B------:R-:W-:Y:S01]  /*1a30*/  @P0 LOP3.LUT R21, R20, 0x18, RZ, 0xc, !PT ;  /* 0x0000001814150812 */ /* 0x000fe200078e0cff */
[----:B--2--5:R-:W-:-:S05]  /*1a40*/  IMAD.IADD R12, R12, 0x1, R5 ;  /* 0x000000010c0c7824 */ /* 0x024fca00078e0205 */
[----:B------:R-:W-:Y:S02]  /*1a50*/  LOP3.LUT R8, R12, 0xf, RZ, 0xc0, !PT ;  /* 0x0000000f0c087812 */ /* 0x000fe400078ec0ff */
[--C-:B------:R-:W-:Y:S02]  /*1a60*/  SHF.R.U32.HI R0, RZ, 0x4, R12.reuse ;  /* 0x00000004ff007819 */ /* 0x100fe4000001160c */
[--C-:B------:R-:W-:Y:S02]  /*1a70*/  SHF.R.U32.HI R10, RZ, 0x8, R12.reuse ;  /* 0x00000008ff0a7819 */ /* 0x100fe4000001160c */
[----:B-1----:R-:W-:Y:S02]  /*1a80*/  IADD3 R8, P1, PT, R8, UR4, RZ ;  /* 0x0000000408087c10 */ /* 0x002fe4000ff3e0ff */
[----:B------:R-:W-:Y:S02]  /*1a90*/  LOP3.LUT R16, R0, 0xf, RZ, 0xc0, !PT ;  /* 0x0000000f00107812 */ /* 0x000fe400078ec0ff */
[----:B------:R-:W-:Y:S01]  /*1aa0*/  LOP3.LUT R10, R10, 0xf, RZ, 0xc0, !PT ;  /* 0x0000000f0a0a7812 */ /* 0x000fe200078ec0ff */
[----:B------:R-:W-:Y:S01]  /*1ab0*/  IMAD.X R9, RZ, RZ, UR5, P1 ;  /* 0x00000005ff097e24 */ /* 0x000fe200088e06ff */
[----:B------:R-:W-:-:S02]  /*1ac0*/  SHF.R.U32.HI R11, RZ, 0xc, R12 ;  /* 0x0000000cff0b7819 */ /* 0x000fc4000001160c */
[--C-:B------:R-:W-:Y:S02]  /*1ad0*/  SHF.R.U32.HI R13, RZ, 0x10, R12.reuse ;  /* 0x00000010ff0d7819 */ /* 0x100fe4000001160c */
[----:B------:R-:W-:Y:S01]  /*1ae0*/  IADD3 R16, P2, PT, R16, UR4, RZ ;  /* 0x0000000410107c10 */ /* 0x000fe2000ff5e0ff */
[----:B------:R1:W2:Y:S01]  /*1af0*/  LDG.E.U8.CONSTANT R0, desc[UR8][R8.64] ;  /* 0x0000000808007981 */ /* 0x0002a2000c1e9100 */
[----:B------:R-:W-:Y:S02]  /*1b00*/  IADD3 R22, P1, PT, R10, UR4, RZ ;  /* 0x000000040a167c10 */ /* 0x000fe4000ff3e0ff */
[----:B------:R-:W-:Y:S01]  /*1b10*/  LOP3.LUT R11, R11, 0xf, RZ, 0xc0, !PT ;  /* 0x0000000f0b0b7812 */ /* 0x000fe200078ec0ff */
[----:B------:R-:W-:Y:S01]  /*1b20*/  IMAD.X R17, RZ, RZ, UR5, P2 ;  /* 0x00000005ff117e24 */ /* 0x000fe200090e06ff */
[----:B------:R-:W-:Y:S01]  /*1b30*/  LOP3.LUT R13, R13, 0xf, RZ, 0xc0, !PT ;  /* 0x0000000f0d0d7812 */ /* 0x000fe200078ec0ff */
[----:B------:R-:W-:Y:S01]  /*1b40*/  IMAD.X R23, RZ, RZ, UR5, P1 ;  /* 0x00000005ff177e24 */ /* 0x000fe200088e06ff */
[----:B------:R-:W-:-:S02]  /*1b50*/  SHF.R.U32.HI R10, RZ, 0x14, R12 ;  /* 0x00000014ff0a7819 */ /* 0x000fc4000001160c */
[----:B0-----:R-:W-:Y:S01]  /*1b60*/  IADD3 R14, P2, PT, R11, UR4, RZ ;  /* 0x000000040b0e7c10 */ /* 0x001fe2000ff5e0ff */
[----:B------:R0:W4:Y:S01]  /*1b70*/  LDG.E.U8.CONSTANT R18, desc[UR8][R16.64+0x10] ;  /* 0x0000100810127981 */ /* 0x000122000c1e9100 */
[----:B-1----:R-:W-:Y:S02]  /*1b80*/  IADD3 R8, P1, PT, R13, UR4, RZ ;  /* 0x000000040d087c10 */ /* 0x002fe4000ff3e0ff */
[----:B------:R-:W-:Y:S01]  /*1b90*/  LOP3.LUT R10, R10, 0xf, RZ, 0xc0, !PT ;  /* 0x0000000f0a0a7812 */ /* 0x000fe200078ec0ff */
[----:B------:R-:W3:Y:S01]  /*1ba0*/  LDG.E.U8.CONSTANT R22, desc[UR8][R22.64+0x20] ;  /* 0x0000200816167981 */ /* 0x000ee2000c1e9100 */
[----:B------:R-:W-:Y:S01]  /*1bb0*/  SHF.R.U32.HI R11, RZ, 0x18, R12 ;  /* 0x00000018ff0b7819 */ /* 0x000fe2000001160c */
[----:B------:R-:W-:Y:S01]  /*1bc0*/  IMAD.X R15, RZ, RZ, UR5, P2 ;  /* 0x00000005ff0f7e24 */ /* 0x000fe200090e06ff */
[----:B------:R-:W-:Y:S01]  /*1bd0*/  IADD3 R10, P2, PT, R10, UR4, RZ ;  /* 0x000000040a0a7c10 */ /* 0x000fe2000ff5e0ff */
[----:B------:R-:W-:Y:S01]  /*1be0*/  IMAD.X R9, RZ, RZ, UR5, P1 ;  /* 0x00000005ff097e24 */ /* 0x000fe200088e06ff */
[----:B------:R-:W-:-:S02]  /*1bf0*/  LOP3.LUT R13, R11, 0xf, RZ, 0xc0, !PT ;  /* 0x0000000f0b0d7812 */ /* 0x000fc400078ec0ff */
[----:B------:R-:W2:Y:S01]  /*1c00*/  LDG.E.U8.CONSTANT R14, desc[UR8][R14.64+0x30] ;  /* 0x000030080e0e7981 */ /* 0x000ea2000c1e9100 */
[----:B------:R-:W-:Y:S01]  /*1c10*/  IMAD.X R11, RZ, RZ, UR5, P2 ;  /* 0x00000005ff0b7e24 */ /* 0x000fe200090e06ff */
[----:B------:R-:W-:Y:S02]  /*1c20*/  LEA.HI R12, P1, R12, UR4, RZ, 0x4 ;  /* 0x000000040c0c7c11 */ /* 0x000fe4000f8320ff */
[----:B------:R4:W2:Y:S01]  /*1c30*/  LDG.E.U8.CONSTANT R8, desc[UR8][R8.64+0x40] ;  /* 0x0000400808087981 */ /* 0x0008a2000c1e9100 */
[----:B0-----:R-:W-:Y:S02]  /*1c40*/  IADD3 R16, P2, PT, R13, UR4, RZ ;  /* 0x000000040d107c10 */ /* 0x001fe4000ff5e0ff */
[----:B------:R-:W-:Y:S01]  /*1c50*/  IMAD.X R13, RZ, RZ, UR5, P1 ;  /* 0x00000005ff0d7e24 */ /* 0x000fe200088e06ff */
[----:B------:R-:W2:Y:S02]  /*1c60*/  LDG.E.U8.CONSTANT R10, desc[UR8][R10.64+0x50] ;  /* 0x000050080a0a7981 */ /* 0x000ea4000c1e9100 */
[----:B------:R-:W-:-:S02]  /*1c70*/  IMAD.X R17, RZ, RZ, UR5, P2 ;  /* 0x00000005ff117e24 */ /* 0x000fc400090e06ff */
[----:B------:R-:W2:Y:S04]  /*1c80*/  LDG.E.U8.CONSTANT R12, desc[UR8][R12.64+0x70] ;  /* 0x000070080c0c7981 */ /* 0x000ea8000c1e9100 */
[----:B------:R-:W2:Y:S01]  /*1c90*/  LDG.E.U8.CONSTANT R16, desc[UR8][R16.64+0x60] ;  /* 0x0000600810107981 */ /* 0x000ea2000c1e9100 */
[----:B------:R-:W-:-:S05]  /*1ca0*/  @P0 IADD3 R20, P1, PT, R21, R6, RZ ;  /* 0x0000000615140210 */ /* 0x000fca0007f3e0ff */
[----:B------:R-:W-:-:S05]  /*1cb0*/  @P0 IMAD.X R21, RZ, RZ, R7, P1 ;  /* 0x000000ffff150224 */ /* 0x000fca00008e0607 */
[----:B------:R-:W2:Y:S01]  /*1cc0*/  @P0 LDG.E R19, desc[UR8][R20.64] ;  /* 0x0000000814130981 */ /* 0x000ea2000c1e1900 */
[----:B----4-:R-:W-:Y:S02]  /*1cd0*/  IMAD.SHL.U32 R9, R18, 0x10, RZ ;  /* 0x0000001012097824 */ /* 0x010fe400078e00ff */
[----:B---3--:R-:W-:-:S05]  /*1ce0*/  IMAD.SHL.U32 R22, R22, 0x100, RZ ;  /* 0x0000010016167824 */ /* 0x008fca00078e00ff */
        /* <DEDUP_REMOVED lines=14> */
[----:B------:R-:W-:Y:S02]  /*1dd0*/  SHF.R.U32.HI R12, RZ, 0x8, R19 ;  /* 0x00000008ff0c7819 */ /* 0x000fe40000011613 */
[----:B------:R-:W-:Y:S02]  /*1de0*/  IADD3 R8, P0, PT, R8, UR4, RZ ;  /* 0x0000000408087c10 */ /* 0x000fe4000ff1e0ff */
[----:B------:R-:W-:Y:S02]  /*1df0*/  LOP3.LUT R0, R0, 0xf, RZ, 0xc0, !PT ;  /* 0x0000000f00007812 */ /* 0x000fe400078ec0ff */
[----:B------:R-:W-:-:S02]  /*1e00*/  LOP3.LUT R12, R12, 0xf, RZ, 0xc0, !PT ;  /* 0x0000000f0c0c7812 */ /* 0x000fc400078ec0ff */
[--C-:B------:R-:W-:Y:S01]  /*1e10*/  SHF.R.U32.HI R13, RZ, 0xc, R19.reuse ;  /* 0x0000000cff0d7819 */ /* 0x100fe20000011613 */
[----:B------:R-:W-:Y:S01]  /*1e20*/  IMAD.X R9, RZ, RZ, UR5, P0 ;  /* 0x00000005ff097e24 */ /* 0x000fe200080e06ff */
[--C-:B------:R-:W-:Y:S02]  /*1e30*/  SHF.R.U32.HI R14, RZ, 0x10, R19.reuse ;  /* 0x00000010ff0e7819 */ /* 0x100fe40000011613 */
[----:B------:R-:W-:Y:S02]  /*1e40*/  IADD3 R10, P1, PT, R0, UR4, RZ ;  /* 0x00000004000a7c10 */ /* 0x000fe4000ff3e0ff */
[----:B------:R-:W-:Y:S01]  /*1e50*/  IADD3 R16, P0, PT, R12, UR4, RZ ;  /* 0x000000040c107c10 */ /* 0x000fe2000ff1e0ff */
[----:B------:R0:W2:Y:S01]  /*1e60*/  LDG.E.U8.CONSTANT R0, desc[UR8][R8.64] ;  /* 0x0000000808007981 */ /* 0x0000a2000c1e9100 */
[----:B------:R-:W-:Y:S02]  /*1e70*/  LOP3.LUT R13, R13, 0xf, RZ, 0xc0, !PT ;  /* 0x0000000f0d0d7812 */ /* 0x000fe400078ec0ff */
[----:B------:R-:W-:-:S02]  /*1e80*/  SHF.R.U32.HI R15, RZ, 0x14, R19 ;  /* 0x00000014ff0f7819 */ /* 0x000fc40000011613 */
[----:B------:R-:W-:Y:S01]  /*1e90*/  LOP3.LUT R12, R14, 0xf, RZ, 0xc0, !PT ;  /* 0x0000000f0e0c7812 */ /* 0x000fe200078ec0ff */
[----:B------:R-:W-:Y:S01]  /*1ea0*/  IMAD.X R11, RZ, RZ, UR5, P1 ;  /* 0x00000005ff0b7e24 */ /* 0x000fe200088e06ff */
[----:B------:R-:W-:Y:S01]  /*1eb0*/  IADD3 R14, P1, PT, R13, UR4, RZ ;  /* 0x000000040d0e7c10 */ /* 0x000fe2000ff3e0ff */
[----:B------:R-:W-:Y:S01]  /*1ec0*/  IMAD.X R17, RZ, RZ, UR5, P0 ;  /* 0x00000005ff117e24 */ /* 0x000fe200080e06ff */
[----:B------:R-:W-:Y:S02]  /*1ed0*/  LOP3.LUT R13, R15, 0xf, RZ, 0xc0, !PT ;  /* 0x0000000f0f0d7812 */ /* 0x000fe400078ec0ff */
[----:B0-----:R-:W-:Y:S01]  /*1ee0*/  SHF.R.U32.HI R9, RZ, 0x18, R19 ;  /* 0x00000018ff097819 */ /* 0x001fe20000011613 */
[----:B------:R-:W3:Y:S01]  /*1ef0*/  LDG.E.U8.CONSTANT R10, desc[UR8][R10.64+0x10] ;  /* 0x000010080a0a7981 */ /* 0x000ee2000c1e9100 */
[----:B------:R-:W-:Y:S01]  /*1f00*/  IADD3 R8, P2, PT, R12, UR4, RZ ;  /* 0x000000040c087c10 */ /* 0x000fe2000ff5e0ff */
[----:B------:R-:W-:Y:S01]  /*1f10*/  IMAD.X R15, RZ, RZ, UR5, P1 ;  /* 0x00000005ff0f7e24 */ /* 0x000fe200088e06ff */
[----:B------:R-:W-:Y:S01]  /*1f20*/  LOP3.LUT R20, R9, 0xf, RZ, 0xc0, !PT ;  /* 0x0000000f09147812 */ /* 0x000fe200078ec0ff */
[----:B------:R-:W4:Y:S01]  /*1f30*/  LDG.E.U8.CONSTANT R16, desc[UR8][R16.64+0x20] ;  /* 0x0000200810107981 */ /* 0x000f22000c1e9100 */
[----:B------:R-:W-:Y:S01]  /*1f40*/  IADD3 R12, P0, PT, R13, UR4, RZ ;  /* 0x000000040d0c7c10 */ /* 0x000fe2000ff1e0ff */
[----:B------:R-:W-:Y:S01]  /*1f50*/  IMAD.X R9, RZ, RZ, UR5, P2 ;  /* 0x00000005ff097e24 */ /* 0x000fe200090e06ff */
[----:B------:R-:W-:Y:S01]  /*1f60*/  LEA.HI R18, P2, R19, UR4, RZ, 0x4 ;  /* 0x0000000413127c11 */ /* 0x000fe2000f8520ff */
[----:B------:R-:W2:Y:S01]  /*1f70*/  LDG.E.U8.CONSTANT R14, desc[UR8][R14.64+0x30] ;  /* 0x000030080e0e7981 */ /* 0x000ea2000c1e9100 */
[----:B------:R-:W-:Y:S01]  /*1f80*/  IADD3 R20, P1, PT, R20, UR4, RZ ;  /* 0x0000000414147c10 */ /* 0x000fe2000ff3e0ff */
[----:B------:R-:W-:-:S02]  /*1f90*/  IMAD.X R13, RZ, RZ, UR5, P0 ;  /* 0x00000005ff0d7e24 */ /* 0x000fc400080e06ff */
[----:B------:R-:W2:Y:S01]  /*1fa0*/  LDG.E.U8.CONSTANT R8, desc[UR8][R8.64+0x40] ;  /* 0x0000400808087981 */ /* 0x000ea2000c1e9100 */
[----:B------:R-:W-:Y:S02]  /*1fb0*/  IMAD.X R19, RZ, RZ, UR5, P2 ;  /* 0x00000005ff137e24 */ /* 0x000fe400090e06ff */
[----:B------:R-:W-:Y:S01]  /*1fc0*/  IMAD.X R21, RZ, RZ, UR5, P1 ;  /* 0x00000005ff157e24 */ /* 0x000fe200088e06ff */
[----:B------:R-:W2:Y:S04]  /*1fd0*/  LDG.E.U8.CONSTANT R12, desc[UR8][R12.64+0x50] ;  /* 0x000050080c0c7981 */ /* 0x000ea8000c1e9100 */
[----:B------:R-:W2:Y:S04]  /*1fe0*/  LDG.E.U8.CONSTANT R18, desc[UR8][R18.64+0x70] ;  /* 0x0000700812127981 */ /* 0x000ea8000c1e9100 */
[----:B------:R-:W2:Y:S01]  /*1ff0*/  LDG.E.U8.CONSTANT R20, desc[UR8][R20.64+0x60] ;  /* 0x0000600814147981 */ /* 0x000ea2000c1e9100 */
[----:B------:R-:W-:-:S05]  /*2000*/  VIADD R24, R24, 0x2 ;  /* 0x0000000218187836 */ /* 0x000fca0000000000 */
[----:B------:R-:W-:Y:S01]  /*2010*/  ISETP.NE.AND P0, PT, R24, 0x21, PT ;  /* 0x000000211800780c */ /* 0x000fe20003f05270 */
[----:B---3--:R-:W-:Y:S02]  /*2020*/  IMAD.SHL.U32 R11, R10, 0x10, RZ ;  /* 0x000000100a0b7824 */ /* 0x008fe400078e00ff */
[----:B----4-:R-:W-:-:S05]  /*2030*/  IMAD.SHL.U32 R16, R16, 0x100, RZ ;  /* 0x0000010010107824 */ /* 0x010fca00078e00ff */
[----:B--2---:R-:W-:Y:S01]  /*2040*/  LOP3.LUT R0, R16, R11, R0, 0xfe, !PT ;  /* 0x0000000b10007212 */ /* 0x004fe200078efe00 */
[----:B------:R-:W-:Y:S02]  /*2050*/  IMAD.SHL.U32 R11, R14, 0x1000, RZ ;  /* 0x000010000e0b7824 */ /* 0x000fe400078e00ff */
        /* <DEDUP_REMOVED lines=8> */
[----:B------:R-:W-:Y:S01]  /*20e0*/  LOP3.LUT R5, R0, R5, RZ, 0x3c, !PT ;  /* 0x0000000500057212 */ /* 0x000fe200078e3cff */
[----:B------:R-:W-:Y:S06]  /*20f0*/  @P0 BRA `(.L_x_5) ;  /* 0xfffffff800080947 */ /* 0x000fec000383ffff */
.L_x_2:
[----:B------:R-:W-:-:S04]  /*2100*/  LOP3.LUT R5, R5, R4, RZ, 0x3c, !PT ;  /* 0x0000000405057212 */ /* 0x000fc800078e3cff */
[----:B------:R-:W-:-:S04]  /*2110*/  LOP3.LUT R4, R5, R4, RZ, 0x3c, !PT ;  /* 0x0000000405047212 */ /* 0x000fc800078e3cff */
[----:B------:R-:W-:-:S05]  /*2120*/  LOP3.LUT R5, R5, R4, RZ, 0x3c, !PT ;  /* 0x0000000405057212 */ /* 0x000fca00078e3cff */
[----:B------:R-:W-:Y:S01]  /*2130*/  STG.E.64 desc[UR8][R2.64], R4 ;  /* 0x0000000402007986 */ /* 0x000fe2000c101b08 */
[----:B------:R-:W-:Y:S05]  /*2140*/  EXIT ;  /* 0x000000000000794d */ /* 0x000fea0003800000 */
.L_x_6:
[----:B------:R-:W-:-:S00]  /*2150*/  BRA `(.L_x_6) ;  /* 0xfffffffc00fc7947 */ /* 0x000fc0000383ffff */
[----:B------:R-:W-:-:S00]  /*2160*/  NOP ;  /* 0x0000000000007918 */ /* 0x000fc00000000000 */
        /* <DEDUP_REMOVED lines=9> */
.L_x_7:


//--------------------- .nv.global.init           --------------------------
	.section	.nv.global.init,"aw",@progbits
.nv.global.init:
	.type		S_BOX,@object
	.size		S_BOX,(.L_0 - S_BOX)
S_BOX:
        /*0000*/ 	.byte	0x04, 0x0a, 0x09, 0x02, 0x0d, 0x08, 0x00, 0x0e, 0x06, 0x0b, 0x01, 0x0c, 0x07, 0x0f, 0x05, 0x03
        /*0010*/ 	.byte	0x0e, 0x0b, 0x04, 0x0c, 0x06, 0x0d, 0x0f, 0x0a, 0x02, 0x03, 0x08, 0x01, 0x00, 0x07, 0x05, 0x09
        /*0020*/ 	.byte	0x05, 0x08, 0x01, 0x0d, 0x0a, 0x03, 0x04, 0x02, 0x0e, 0x0f, 0x0c, 0x07, 0x06, 0x00, 0x09, 0x0b
        /*0030*/ 	.byte	0x07, 0x0d, 0x0a, 0x01, 0x00, 0x08, 0x09, 0x0f, 0x0e, 0x04, 0x06, 0x0c, 0x0b, 0x02, 0x05, 0x03
        /*0040*/ 	.byte	0x06, 0x0c, 0x07, 0x01, 0x05, 0x0f, 0x0d, 0x08, 0x04, 0x0a, 0x09, 0x0e, 0x00, 0x03, 0x0b, 0x02
        /*0050*/ 	.byte	0x04, 0x0b, 0x0a, 0x00, 0x07, 0x02, 0x01, 0x0d, 0x03, 0x06, 0x08, 0x05, 0x09, 0x0c, 0x0f, 0x0e
        /*0060*/ 	.byte	0x0d, 0x0b, 0x04, 0x01, 0x03, 0x0f, 0x05, 0x09, 0x00, 0x0a, 0x0e, 0x07, 0x06, 0x08, 0x02, 0x0c
        /*0070*/ 	.byte	0x01, 0x0f, 0x0d, 0x00, 0x05, 0x07, 0x0a, 0x04, 0x09, 0x02, 0x03, 0x0e, 0x06, 0x0b, 0x08, 0x0c
.L_0:


//--------------------- .nv.shared.reserved.0     --------------------------
	.section	.nv.shared.reserved.0,"aw",@nobits
	.weak		__nv_reservedSMEM_offset_0_alias
	.size		__nv_reservedSMEM_offset_0_alias, 0, 64
	.other		__nv_reservedSMEM_offset_0_alias,@"STO_CUDA_RESERVED_SHARED STV_DEFAULT"
__nv_reservedSMEM_offset_0_alias:
	.zero		0
	.zero		64


//--------------------- .nv.constant0._Z8map_gostPmiPKji --------------------------
	.section	.nv.constant0._Z8map_gostPmiPKji,"a",@progbits
	.sectionflags	@""
	.align	4
.nv.constant0._Z8map_gostPmiPKji:
	.zero		924


//--------------------- SYMBOLS --------------------------

	.type		.nv.reservedSmem.offset0,@object
	.size		.nv.reservedSmem.offset0,0x4
